	.target	sm_100a

	.elftype	@"ET_EXEC"


//--------------------- .note.nv.tkinfo           --------------------------
	.section	.note.nv.tkinfo,"",@"SHT_NOTE"
	.sectionflags	@"SHF_NOTE_NV_TKINFO"
	.tkinfo
        /*0018*/ 	.word	0x00000002
        /*0030*/ 	.string	""
        /*0030*/ 	.string	"ptxas"
        /*0030*/ 	.string	"Cuda compilation tools, release 13.0, V13.0.88"
        /*0030*/ 	.string	"Build cuda_13.0.r13.0/compiler.36424714_0"
        /*0030*/ 	.string	"-arch sm_100a -m 64 "



//--------------------- .note.nv.cuinfo           --------------------------
	.section	.note.nv.cuinfo,"",@"SHT_NOTE"
	.sectionflags	@"SHF_NOTE_NV_CUINFO"
        /*0018*/ 	.short	0x0002
        /*001a*/ 	.short	0x0064
        /*001c*/ 	.short	0x0082
	.zero		2


//--------------------- .nv.info                  --------------------------
	.section	.nv.info,"",@"SHT_CUDA_INFO"
	.align	4


	//----- nvinfo : EIATTR_REGCOUNT
	.align		4
        /*0000*/ 	.byte	0x04, 0x2f
        /*0002*/ 	.short	(.L_19 - .L_18)
	.align		4
.L_18:
        /*0004*/ 	.word	index@(_ZN7cutlass13device_kernelINS_4gemm6kernel13GemmUniversalIN4cute5tupleIJiiiiEEENS1_10collective13CollectiveMmaINS1_35MainloopSm100TmaUmmaWarpSpecializedILi20ELi2ELi4ENS5_IJNS4_1CILi4EEENSA_ILi1EEESC_EEEEENS5_IJNSA_ILi256EEENSA_ILi64EEESG_EEENS_12float_e4m3_tENS5_IJlSC_lEEESI_SJ_NS4_8TiledMMAINS4_8MMA_AtomIJNS4_10MMA_TraitsINS4_25SM100_MMA_F8F6F4_2x1SM_SSEJSI_SI_fSF_SG_NS4_17integral_constantINS4_4UMMA5MajorELSQ_0EEESR_NSO_INSP_7ScaleInELSS_0EEEST_EEEEEENS4_6LayoutINS5_IJSC_SC_SC_EEENS5_IJNSA_ILi0EEESY_SY_EEEEENS5_IJNS4_10UnderscoreES11_S11_EEEEENS4_18SM100_TMA_2SM_LOADENS4_14ComposedLayoutINS4_7SwizzleILi2ELi4ELi3EEENS4_18smem_ptr_flag_bitsILi8EEENSW_INS5_IJNSA_ILi8EEESG_EEENS5_IJSG_SC_EEEEEEEvNS4_8identityENS4_28SM100_TMA_2SM_LOAD_MULTICASTES1E_vS1F_EENS_8epilogue10collective18CollectiveEpilogueINS1I_23Sm100TmaWarpSpecializedILi1ELi1ELi64ELb0ELb0EEEJNS5_IJNSA_ILi128EEESG_SG_EEENS5_IJNSW_IS1N_SC_EENSW_ISG_SC_EEEEESI_SJ_SI_SJ_NS1I_6fusion15FusionCallbacksIS1M_NS1S_17LinearCombinationISI_fSI_fLNS_15FloatRoundStyleE2EEES1O_S1R_JEEENS4_5SM1004TMEM4LOAD26SM100_TMEM_LOAD_32dp32b64xENS4_13SM90_TMA_LOADES1E_NS4_39AutoVectorizingCopyWithAssumedAlignmentILi128EEENS4_14SM90_TMA_STOREES1E_S24_S24_EEEvvEEEEvNT_6ParamsE)
        /*0008*/ 	.word	0x0000009a


	//----- nvinfo : EIATTR_FRAME_SIZE
	.align		4
.L_19:
        /*000c*/ 	.byte	0x04, 0x11
        /*000e*/ 	.short	(.L_21 - .L_20)
	.align		4
.L_20:
        /*0010*/ 	.word	index@($__internal_2_$__cuda_sm10x_tcgen05_guardrail_trap_unallocated_columns_being_dealloced)
        /*0014*/ 	.word	0x00000000


	//----- nvinfo : EIATTR_FRAME_SIZE
	.align		4
.L_21:
        /*0018*/ 	.byte	0x04, 0x11
        /*001a*/ 	.short	(.L_23 - .L_22)
	.align		4
.L_22:
        /*001c*/ 	.word	index@($__internal_1_$__cuda_sm10x_tcgen05_guardrail_trap_phase_invalid_during_alloc)
        /*0020*/ 	.word	0x00000000


	//----- nvinfo : EIATTR_FRAME_SIZE
	.align		4
.L_23:
        /*0024*/ 	.byte	0x04, 0x11
        /*0026*/ 	.short	(.L_25 - .L_24)
	.align		4
.L_24:
        /*0028*/ 	.word	index@($__internal_0_$__cuda_sm10x_tcgen05_guardrail_trap_col_being_dealloced_not_returned_by_alloc)
        /*002c*/ 	.word	0x00000000


	//----- nvinfo : EIATTR_FRAME_SIZE
	.align		4
.L_25:
        /*0030*/ 	.byte	0x04, 0x11
        /*0032*/ 	.short	(.L_27 - .L_26)
	.align		4
.L_26:
        /*0034*/ 	.word	index@(_ZN7cutlass13device_kernelINS_4gemm6kernel13GemmUniversalIN4cute5tupleIJiiiiEEENS1_10collective13CollectiveMmaINS1_35MainloopSm100TmaUmmaWarpSpecializedILi20ELi2ELi4ENS5_IJNS4_1CILi4EEENSA_ILi1EEESC_EEEEENS5_IJNSA_ILi256EEENSA_ILi64EEESG_EEENS_12float_e4m3_tENS5_IJlSC_lEEESI_SJ_NS4_8TiledMMAINS4_8MMA_AtomIJNS4_10MMA_TraitsINS4_25SM100_MMA_F8F6F4_2x1SM_SSEJSI_SI_fSF_SG_NS4_17integral_constantINS4_4UMMA5MajorELSQ_0EEESR_NSO_INSP_7ScaleInELSS_0EEEST_EEEEEENS4_6LayoutINS5_IJSC_SC_SC_EEENS5_IJNSA_ILi0EEESY_SY_EEEEENS5_IJNS4_10UnderscoreES11_S11_EEEEENS4_18SM100_TMA_2SM_LOADENS4_14ComposedLayoutINS4_7SwizzleILi2ELi4ELi3EEENS4_18smem_ptr_flag_bitsILi8EEENSW_INS5_IJNSA_ILi8EEESG_EEENS5_IJSG_SC_EEEEEEEvNS4_8identityENS4_28SM100_TMA_2SM_LOAD_MULTICASTES1E_vS1F_EENS_8epilogue10collective18CollectiveEpilogueINS1I_23Sm100TmaWarpSpecializedILi1ELi1ELi64ELb0ELb0EEEJNS5_IJNSA_ILi128EEESG_SG_EEENS5_IJNSW_IS1N_SC_EENSW_ISG_SC_EEEEESI_SJ_SI_SJ_NS1I_6fusion15FusionCallbacksIS1M_NS1S_17LinearCombinationISI_fSI_fLNS_15FloatRoundStyleE2EEES1O_S1R_JEEENS4_5SM1004TMEM4LOAD26SM100_TMEM_LOAD_32dp32b64xENS4_13SM90_TMA_LOADES1E_NS4_39AutoVectorizingCopyWithAssumedAlignmentILi128EEENS4_14SM90_TMA_STOREES1E_S24_S24_EEEvvEEEEvNT_6ParamsE)
        /*0038*/ 	.word	0x00000000


	//----- nvinfo : EIATTR_MIN_STACK_SIZE
	.align		4
.L_27:
        /*003c*/ 	.byte	0x04, 0x12
        /*003e*/ 	.short	(.L_29 - .L_28)
	.align		4
.L_28:
        /*0040*/ 	.word	index@(_ZN7cutlass13device_kernelINS_4gemm6kernel13GemmUniversalIN4cute5tupleIJiiiiEEENS1_10collective13CollectiveMmaINS1_35MainloopSm100TmaUmmaWarpSpecializedILi20ELi2ELi4ENS5_IJNS4_1CILi4EEENSA_ILi1EEESC_EEEEENS5_IJNSA_ILi256EEENSA_ILi64EEESG_EEENS_12float_e4m3_tENS5_IJlSC_lEEESI_SJ_NS4_8TiledMMAINS4_8MMA_AtomIJNS4_10MMA_TraitsINS4_25SM100_MMA_F8F6F4_2x1SM_SSEJSI_SI_fSF_SG_NS4_17integral_constantINS4_4UMMA5MajorELSQ_0EEESR_NSO_INSP_7ScaleInELSS_0EEEST_EEEEEENS4_6LayoutINS5_IJSC_SC_SC_EEENS5_IJNSA_ILi0EEESY_SY_EEEEENS5_IJNS4_10UnderscoreES11_S11_EEEEENS4_18SM100_TMA_2SM_LOADENS4_14ComposedLayoutINS4_7SwizzleILi2ELi4ELi3EEENS4_18smem_ptr_flag_bitsILi8EEENSW_INS5_IJNSA_ILi8EEESG_EEENS5_IJSG_SC_EEEEEEEvNS4_8identityENS4_28SM100_TMA_2SM_LOAD_MULTICASTES1E_vS1F_EENS_8epilogue10collective18CollectiveEpilogueINS1I_23Sm100TmaWarpSpecializedILi1ELi1ELi64ELb0ELb0EEEJNS5_IJNSA_ILi128EEESG_SG_EEENS5_IJNSW_IS1N_SC_EENSW_ISG_SC_EEEEESI_SJ_SI_SJ_NS1I_6fusion15FusionCallbacksIS1M_NS1S_17LinearCombinationISI_fSI_fLNS_15FloatRoundStyleE2EEES1O_S1R_JEEENS4_5SM1004TMEM4LOAD26SM100_TMEM_LOAD_32dp32b64xENS4_13SM90_TMA_LOADES1E_NS4_39AutoVectorizingCopyWithAssumedAlignmentILi128EEENS4_14SM90_TMA_STOREES1E_S24_S24_EEEvvEEEEvNT_6ParamsE)
        /*0044*/ 	.word	0x00000000
.L_29:


//--------------------- .nv.compat                --------------------------
	.section	.nv.compat,"",@"SHT_CUDA_COMPAT_INFO"
	.align	4
        /*0000*/ 	.byte	0x02, 0x09, 0x01, 0x00, 0x02, 0x02, 0x02, 0x00, 0x02, 0x05, 0x05, 0x00, 0x03, 0x07, 0x01, 0x01
        /*0010*/ 	.byte	0x02, 0x03, 0x01, 0x00, 0x02, 0x06, 0x01, 0x00, 0x04, 0x0b, 0x08, 0x00, 0x09, 0x00, 0x00, 0x00
        /*0020*/ 	.byte	0x00, 0x00, 0x00, 0x00


//--------------------- .nv.info._ZN7cutlass13device_kernelINS_4gemm6kernel13GemmUniversalIN4cute5tupleIJiiiiEEENS1_10collective13CollectiveMmaINS1_35MainloopSm100TmaUmmaWarpSpecializedILi20ELi2ELi4ENS5_IJNS4_1CILi4EEENSA_ILi1EEESC_EEEEENS5_IJNSA_ILi256EEENSA_ILi64EEESG_EEENS_12float_e4m3_tENS5_IJlSC_lEEESI_SJ_NS4_8TiledMMAINS4_8MMA_AtomIJNS4_10MMA_TraitsINS4_25SM100_MMA_F8F6F4_2x1SM_SSEJSI_SI_fSF_SG_NS4_17integral_constantINS4_4UMMA5MajorELSQ_0EEESR_NSO_INSP_7ScaleInELSS_0EEEST_EEEEEENS4_6LayoutINS5_IJSC_SC_SC_EEENS5_IJNSA_ILi0EEESY_SY_EEEEENS5_IJNS4_10UnderscoreES11_S11_EEEEENS4_18SM100_TMA_2SM_LOADENS4_14ComposedLayoutINS4_7SwizzleILi2ELi4ELi3EEENS4_18smem_ptr_flag_bitsILi8EEENSW_INS5_IJNSA_ILi8EEESG_EEENS5_IJSG_SC_EEEEEEEvNS4_8identityENS4_28SM100_TMA_2SM_LOAD_MULTICASTES1E_vS1F_EENS_8epilogue10collective18CollectiveEpilogueINS1I_23Sm100TmaWarpSpecializedILi1ELi1ELi64ELb0ELb0EEEJNS5_IJNSA_ILi128EEESG_SG_EEENS5_IJNSW_IS1N_SC_EENSW_ISG_SC_EEEEESI_SJ_SI_SJ_NS1I_6fusion15FusionCallbacksIS1M_NS1S_17LinearCombinationISI_fSI_fLNS_15FloatRoundStyleE2EEES1O_S1R_JEEENS4_5SM1004TMEM4LOAD26SM100_TMEM_LOAD_32dp32b64xENS4_13SM90_TMA_LOADES1E_NS4_39AutoVectorizingCopyWithAssumedAlignmentILi128EEENS4_14SM90_TMA_STOREES1E_S24_S24_EEEvvEEEEvNT_6ParamsE --------------------------
	.section	.nv.info._ZN7cutlass13device_kernelINS_4gemm6kernel13GemmUniversalIN4cute5tupleIJiiiiEEENS1_10collective13CollectiveMmaINS1_35MainloopSm100TmaUmmaWarpSpecializedILi20ELi2ELi4ENS5_IJNS4_1CILi4EEENSA_ILi1EEESC_EEEEENS5_IJNSA_ILi256EEENSA_ILi64EEESG_EEENS_12float_e4m3_tENS5_IJlSC_lEEESI_SJ_NS4_8TiledMMAINS4_8MMA_AtomIJNS4_10MMA_TraitsINS4_25SM100_MMA_F8F6F4_2x1SM_SSEJSI_SI_fSF_SG_NS4_17integral_constantINS4_4UMMA5MajorELSQ_0EEESR_NSO_INSP_7ScaleInELSS_0EEEST_EEEEEENS4_6LayoutINS5_IJSC_SC_SC_EEENS5_IJNSA_ILi0EEESY_SY_EEEEENS5_IJNS4_10UnderscoreES11_S11_EEEEENS4_18SM100_TMA_2SM_LOADENS4_14ComposedLayoutINS4_7SwizzleILi2ELi4ELi3EEENS4_18smem_ptr_flag_bitsILi8EEENSW_INS5_IJNSA_ILi8EEESG_EEENS5_IJSG_SC_EEEEEEEvNS4_8identityENS4_28SM100_TMA_2SM_LOAD_MULTICASTES1E_vS1F_EENS_8epilogue10collective18CollectiveEpilogueINS1I_23Sm100TmaWarpSpecializedILi1ELi1ELi64ELb0ELb0EEEJNS5_IJNSA_ILi128EEESG_SG_EEENS5_IJNSW_IS1N_SC_EENSW_ISG_SC_EEEEESI_SJ_SI_SJ_NS1I_6fusion15FusionCallbacksIS1M_NS1S_17LinearCombinationISI_fSI_fLNS_15FloatRoundStyleE2EEES1O_S1R_JEEENS4_5SM1004TMEM4LOAD26SM100_TMEM_LOAD_32dp32b64xENS4_13SM90_TMA_LOADES1E_NS4_39AutoVectorizingCopyWithAssumedAlignmentILi128EEENS4_14SM90_TMA_STOREES1E_S24_S24_EEEvvEEEEvNT_6ParamsE,"",@"SHT_CUDA_INFO"
	.sectionflags	@""
	.align	4


	//----- nvinfo : EIATTR_CUDA_API_VERSION
	.align		4
        /*0000*/ 	.byte	0x04, 0x37
        /*0002*/ 	.short	(.L_31 - .L_30)
.L_30:
        /*0004*/ 	.word	0x00000082


	//----- nvinfo : EIATTR_KPARAM_INFO
	.align		4
.L_31:
        /*0008*/ 	.byte	0x04, 0x17
        /*000a*/ 	.short	(.L_33 - .L_32)
.L_32:
        /*000c*/ 	.word	0x00000000
        /*0010*/ 	.short	0x0000
        /*0012*/ 	.short	0x0000
        /*0014*/ 	.byte	0x00, 0xf0, 0x01, 0x20


	//----- nvinfo : EIATTR_AT_ENTRY_FRAGMENTS
	.align		4
.L_33:
        /*0018*/ 	.byte	0x04, 0x4f
        /*001a*/ 	.short	(.L_35 - .L_34)


	//   ....[0]....
.L_34:
        /*001c*/ 	.word	0x00000007


	//----- nvinfo : EIATTR_RESERVED_SMEM_USED
	.align		4
.L_35:
        /*0020*/ 	.byte	0x01, 0x41
	.zero		2


	//----- nvinfo : EIATTR_SPARSE_MMA_MASK
	.align		4
        /*0024*/ 	.byte	0x03, 0x50
        /*0026*/ 	.short	0x0000


	//----- nvinfo : EIATTR_TCGEN05_2CTA_USED
	.align		4
        /*0028*/ 	.byte	0x01, 0x52
	.zero		2


	//----- nvinfo : EIATTR_MAXREG_COUNT
	.align		4
        /*002c*/ 	.byte	0x03, 0x1b
        /*002e*/ 	.short	0x00ff


	//----- nvinfo : EIATTR_NUM_BARRIERS
	.align		4
        /*0030*/ 	.byte	0x02, 0x4c
        /*0032*/ 	.byte	0x07
	.zero		1


	//----- nvinfo : EIATTR_EXTERNS
	.align		4
        /*0034*/ 	.byte	0x04, 0x0f
        /*0036*/ 	.short	(.L_37 - .L_36)


	//   ....[0]....
	.align		4
.L_36:
        /*0038*/ 	.word	index@(__assertfail)


	//----- nvinfo : EIATTR_MERCURY_ISA_VERSION
	.align		4
.L_37:
        /*003c*/ 	.byte	0x03, 0x5f
        /*003e*/ 	.short	0x0101


	//----- nvinfo : EIATTR_INT_WARP_WIDE_INSTR_OFFSETS
	.align		4
        /*0040*/ 	.byte	0x04, 0x31
        /*0042*/ 	.short	(.L_39 - .L_38)


	//   ....[0]....
.L_38:
        /*0044*/ 	.word	0x00000fa0


	//   ....[1]....
        /*0048*/ 	.word	0x00001050


	//   ....[2]....
        /*004c*/ 	.word	0x00004cf0


	//   ....[3]....
        /*0050*/ 	.word	0x00004d20


	//   ....[4]....
        /*0054*/ 	.word	0x00004d40


	//   ....[5]....
        /*0058*/ 	.word	0x00005920


	//   ....[6]....
        /*005c*/ 	.word	0x000059d0


	//----- nvinfo : EIATTR_COOP_GROUP_MASK_REGIDS
	.align		4
.L_39:
        /*0060*/ 	.byte	0x04, 0x29
        /*0062*/ 	.short	(.L_41 - .L_40)


	//   ....[0]....
.L_40:
        /*0064*/ 	.word	0xffffffff


	//   ....[1]....
        /*0068*/ 	.word	0xffffffff


	//   ....[2]....
        /*006c*/ 	.word	0xffffffff


	//   ....[3]....
        /*0070*/ 	.word	0xffffffff


	//   ....[4]....
        /*0074*/ 	.word	0xffffffff


	//   ....[5]....
        /*0078*/ 	.word	0xffffffff


	//   ....[6]....
        /*007c*/ 	.word	0xffffffff


	//   ....[7]....
        /*0080*/ 	.word	0xffffffff


	//   ....[8]....
        /*0084*/ 	.word	0xffffffff


	//   ....[9]....
        /*0088*/ 	.word	0xffffffff


	//   ....[10]....
        /*008c*/ 	.word	0xffffffff


	//   ....[11]....
        /*0090*/ 	.word	0xffffffff


	//   ....[12]....
        /*0094*/ 	.word	0xffffffff


	//   ....[13]....
        /*0098*/ 	.word	0xffffffff


	//----- nvinfo : EIATTR_COOP_GROUP_INSTR_OFFSETS
	.align		4
.L_41:
        /*009c*/ 	.byte	0x04, 0x28
        /*009e*/ 	.short	(.L_43 - .L_42)


	//   ....[0]....
.L_42:
        /*00a0*/ 	.word	0x000000b0


	//   ....[1]....
        /*00a4*/ 	.word	0x00000510


	//   ....[2]....
        /*00a8*/ 	.word	0x00000910


	//   ....[3]....
        /*00ac*/ 	.word	0x00000a50


	//   ....[4]....
        /*00b0*/ 	.word	0x00000b50


	//   ....[5]....
        /*00b4*/ 	.word	0x00000cc0


	//   ....[6]....
        /*00b8*/ 	.word	0x00000e60


	//   ....[7]....
        /*00bc*/ 	.word	0x000010c0


	//   ....[8]....
        /*00c0*/ 	.word	0x000023e0


	//   ....[9]....
        /*00c4*/ 	.word	0x00003bb0


	//   ....[10]....
        /*00c8*/ 	.word	0x00004080


	//   ....[11]....
        /*00cc*/ 	.word	0x000040b0


	//   ....[12]....
        /*00d0*/ 	.word	0x00004bf0


	//   ....[13]....
        /*00d4*/ 	.word	0x00004e00


	//----- nvinfo : EIATTR_VRC_CTA_INIT_COUNT
	.align		4
.L_43:
        /*00d8*/ 	.byte	0x02, 0x4a
        /*00da*/ 	.byte	0x80
	.zero		1


	//----- nvinfo : EIATTR_SYSCALL_OFFSETS
	.align		4
        /*00dc*/ 	.byte	0x04, 0x46
        /*00de*/ 	.short	(.L_45 - .L_44)


	//   ....[0]....
.L_44:
        /*00e0*/ 	.word	0x00006510


	//   ....[1]....
        /*00e4*/ 	.word	0x00006650


	//   ....[2]....
        /*00e8*/ 	.word	0x00006e20


	//----- nvinfo : EIATTR_MBARRIER_INSTR_OFFSETS
	.align		4
.L_45:
        /*00ec*/ 	.byte	0x04, 0x39
        /*00ee*/ 	.short	(.L_47 - .L_46)


	//   ....[0]....
.L_46:
        /*00f0*/ 	.word	0x00000670
        /*00f4*/ 	.word	0x000000ff
        /*00f8*/ 	.word	0x00000000
        /*00fc*/ 	.short	0x0100
        /*00fe*/ 	.byte	0x04
	.zero		1


	//   ....[1]....
        /*0100*/ 	.word	0x00000680
        /*0104*/ 	.word	0x000000ff
        /*0108*/ 	.word	0x000000a0
        /*010c*/ 	.short	0x0100
        /*010e*/ 	.byte	0x04
	.zero		1


	//   ....[2]....
        /*0110*/ 	.word	0x00000690
        /*0114*/ 	.word	0x000000ff
        /*0118*/ 	.word	0x00000008
        /*011c*/ 	.short	0x0100
        /*011e*/ 	.byte	0x04
	.zero		1


	//   ....[3]....
        /*0120*/ 	.word	0x000006a0
        /*0124*/ 	.word	0x000000ff
        /*0128*/ 	.word	0x000000a8
        /*012c*/ 	.short	0x0100
        /*012e*/ 	.byte	0x04
	.zero		1


	//   ....[4]....
        /*0130*/ 	.word	0x000006b0
        /*0134*/ 	.word	0x000000ff
        /*0138*/ 	.word	0x00000010
        /*013c*/ 	.short	0x0100
        /*013e*/ 	.byte	0x04
	.zero		1


	//   ....[5]....
        /*0140*/ 	.word	0x000006c0
        /*0144*/ 	.word	0x000000ff
        /*0148*/ 	.word	0x000000b0
        /*014c*/ 	.short	0x0100
        /*014e*/ 	.byte	0x04
	.zero		1


	//   ....[6]....
        /*0150*/ 	.word	0x000006d0
        /*0154*/ 	.word	0x000000ff
        /*0158*/ 	.word	0x00000018
        /*015c*/ 	.short	0x0100
        /*015e*/ 	.byte	0x04
	.zero		1


	//   ....[7]....
        /*0160*/ 	.word	0x000006e0
        /*0164*/ 	.word	0x000000ff
        /*0168*/ 	.word	0x000000b8
        /*016c*/ 	.short	0x0100
        /*016e*/ 	.byte	0x04
	.zero		1


	//   ....[8]....
        /*0170*/ 	.word	0x000006f0
        /*0174*/ 	.word	0x000000ff
        /*0178*/ 	.word	0x00000020
        /*017c*/ 	.short	0x0100
        /*017e*/ 	.byte	0x04
	.zero		1


	//   ....[9]....
        /*0180*/ 	.word	0x00000700
        /*0184*/ 	.word	0x000000ff
        /*0188*/ 	.word	0x000000c0
        /*018c*/ 	.short	0x0100
        /*018e*/ 	.byte	0x04
	.zero		1


	//   ....[10]....
        /*0190*/ 	.word	0x00000710
        /*0194*/ 	.word	0x000000ff
        /*0198*/ 	.word	0x00000028
        /*019c*/ 	.short	0x0100
        /*019e*/ 	.byte	0x04
	.zero		1


	//   ....[11]....
        /*01a0*/ 	.word	0x00000720
        /*01a4*/ 	.word	0x000000ff
        /*01a8*/ 	.word	0x000000c8
        /*01ac*/ 	.short	0x0100
        /*01ae*/ 	.byte	0x04
	.zero		1


	//   ....[12]....
        /*01b0*/ 	.word	0x00000730
        /*01b4*/ 	.word	0x000000ff
        /*01b8*/ 	.word	0x00000030
        /*01bc*/ 	.short	0x0100
        /*01be*/ 	.byte	0x04
	.zero		1


	//   ....[13]....
        /*01c0*/ 	.word	0x00000740
        /*01c4*/ 	.word	0x000000ff
        /*01c8*/ 	.word	0x000000d0
        /*01cc*/ 	.short	0x0100
        /*01ce*/ 	.byte	0x04
	.zero		1


	//   ....[14]....
        /*01d0*/ 	.word	0x00000750
        /*01d4*/ 	.word	0x000000ff
        /*01d8*/ 	.word	0x00000038
        /*01dc*/ 	.short	0x0100
        /*01de*/ 	.byte	0x04
	.zero		1


	//   ....[15]....
        /*01e0*/ 	.word	0x00000760
        /*01e4*/ 	.word	0x000000ff
        /*01e8*/ 	.word	0x000000d8
        /*01ec*/ 	.short	0x0100
        /*01ee*/ 	.byte	0x04
	.zero		1


	//   ....[16]....
        /*01f0*/ 	.word	0x00000770
        /*01f4*/ 	.word	0x000000ff
        /*01f8*/ 	.word	0x00000040
        /*01fc*/ 	.short	0x0100
        /*01fe*/ 	.byte	0x04
	.zero		1


	//   ....[17]....
        /*0200*/ 	.word	0x00000780
        /*0204*/ 	.word	0x000000ff
        /*0208*/ 	.word	0x000000e0
        /*020c*/ 	.short	0x0100
        /*020e*/ 	.byte	0x04
	.zero		1


	//   ....[18]....
        /*0210*/ 	.word	0x00000790
        /*0214*/ 	.word	0x000000ff
        /*0218*/ 	.word	0x00000048
        /*021c*/ 	.short	0x0100
        /*021e*/ 	.byte	0x04
	.zero		1


	//   ....[19]....
        /*0220*/ 	.word	0x000007a0
        /*0224*/ 	.word	0x000000ff
        /*0228*/ 	.word	0x000000e8
        /*022c*/ 	.short	0x0100
        /*022e*/ 	.byte	0x04
	.zero		1


	//   ....[20]....
        /*0230*/ 	.word	0x000007b0
        /*0234*/ 	.word	0x000000ff
        /*0238*/ 	.word	0x00000050
        /*023c*/ 	.short	0x0100
        /*023e*/ 	.byte	0x04
	.zero		1


	//   ....[21]....
        /*0240*/ 	.word	0x000007c0
        /*0244*/ 	.word	0x000000ff
        /*0248*/ 	.word	0x000000f0
        /*024c*/ 	.short	0x0100
        /*024e*/ 	.byte	0x04
	.zero		1


	//   ....[22]....
        /*0250*/ 	.word	0x000007d0
        /*0254*/ 	.word	0x000000ff
        /*0258*/ 	.word	0x00000058
        /*025c*/ 	.short	0x0100
        /*025e*/ 	.byte	0x04
	.zero		1


	//   ....[23]....
        /*0260*/ 	.word	0x000007e0
        /*0264*/ 	.word	0x000000ff
        /*0268*/ 	.word	0x000000f8
        /*026c*/ 	.short	0x0100
        /*026e*/ 	.byte	0x04
	.zero		1


	//   ....[24]....
        /*0270*/ 	.word	0x000007f0
        /*0274*/ 	.word	0x000000ff
        /*0278*/ 	.word	0x00000060
        /*027c*/ 	.short	0x0100
        /*027e*/ 	.byte	0x04
	.zero		1


	//   ....[25]....
        /*0280*/ 	.word	0x00000800
        /*0284*/ 	.word	0x000000ff
        /*0288*/ 	.word	0x00000100
        /*028c*/ 	.short	0x0100
        /*028e*/ 	.byte	0x04
	.zero		1


	//   ....[26]....
        /*0290*/ 	.word	0x00000810
        /*0294*/ 	.word	0x000000ff
        /*0298*/ 	.word	0x00000068
        /*029c*/ 	.short	0x0100
        /*029e*/ 	.byte	0x04
	.zero		1


	//   ....[27]....
        /*02a0*/ 	.word	0x00000820
        /*02a4*/ 	.word	0x000000ff
        /*02a8*/ 	.word	0x00000108
        /*02ac*/ 	.short	0x0100
        /*02ae*/ 	.byte	0x04
	.zero		1


	//   ....[28]....
        /*02b0*/ 	.word	0x00000830
        /*02b4*/ 	.word	0x000000ff
        /*02b8*/ 	.word	0x00000070
        /*02bc*/ 	.short	0x0100
        /*02be*/ 	.byte	0x04
	.zero		1


	//   ....[29]....
        /*02c0*/ 	.word	0x00000840
        /*02c4*/ 	.word	0x000000ff
        /*02c8*/ 	.word	0x00000110
        /*02cc*/ 	.short	0x0100
        /*02ce*/ 	.byte	0x04
	.zero		1


	//   ....[30]....
        /*02d0*/ 	.word	0x00000850
        /*02d4*/ 	.word	0x000000ff
        /*02d8*/ 	.word	0x00000078
        /*02dc*/ 	.short	0x0100
        /*02de*/ 	.byte	0x04
	.zero		1


	//   ....[31]....
        /*02e0*/ 	.word	0x00000860
        /*02e4*/ 	.word	0x000000ff
        /*02e8*/ 	.word	0x00000118
        /*02ec*/ 	.short	0x0100
        /*02ee*/ 	.byte	0x04
	.zero		1


	//   ....[32]....
        /*02f0*/ 	.word	0x00000870
        /*02f4*/ 	.word	0x000000ff
        /*02f8*/ 	.word	0x00000080
        /*02fc*/ 	.short	0x0100
        /*02fe*/ 	.byte	0x04
	.zero		1


	//   ....[33]....
        /*0300*/ 	.word	0x00000880
        /*0304*/ 	.word	0x000000ff
        /*0308*/ 	.word	0x00000120
        /*030c*/ 	.short	0x0100
        /*030e*/ 	.byte	0x04
	.zero		1


	//   ....[34]....
        /*0310*/ 	.word	0x00000890
        /*0314*/ 	.word	0x000000ff
        /*0318*/ 	.word	0x00000088
        /*031c*/ 	.short	0x0100
        /*031e*/ 	.byte	0x04
	.zero		1


	//   ....[35]....
        /*0320*/ 	.word	0x000008a0
        /*0324*/ 	.word	0x000000ff
        /*0328*/ 	.word	0x00000128
        /*032c*/ 	.short	0x0100
        /*032e*/ 	.byte	0x04
	.zero		1


	//   ....[36]....
        /*0330*/ 	.word	0x000008b0
        /*0334*/ 	.word	0x000000ff
        /*0338*/ 	.word	0x00000090
        /*033c*/ 	.short	0x0100
        /*033e*/ 	.byte	0x04
	.zero		1


	//   ....[37]....
        /*0340*/ 	.word	0x000008c0
        /*0344*/ 	.word	0x000000ff
        /*0348*/ 	.word	0x00000130
        /*034c*/ 	.short	0x0100
        /*034e*/ 	.byte	0x04
	.zero		1


	//   ....[38]....
        /*0350*/ 	.word	0x000008d0
        /*0354*/ 	.word	0x000000ff
        /*0358*/ 	.word	0x00000098
        /*035c*/ 	.short	0x0100
        /*035e*/ 	.byte	0x04
	.zero		1


	//   ....[39]....
        /*0360*/ 	.word	0x000008e0
        /*0364*/ 	.word	0x000000ff
        /*0368*/ 	.word	0x00000138
        /*036c*/ 	.short	0x0100
        /*036e*/ 	.byte	0x04
	.zero		1


	//   ....[40]....
        /*0370*/ 	.word	0x00000a20
        /*0374*/ 	.word	0x000000ff
        /*0378*/ 	.word	0x00000140
        /*037c*/ 	.short	0x0100
        /*037e*/ 	.byte	0x04
	.zero		1


	//   ....[41]....
        /*0380*/ 	.word	0x00000a30
        /*0384*/ 	.word	0x000000ff
        /*0388*/ 	.word	0x00000148
        /*038c*/ 	.short	0x0100
        /*038e*/ 	.byte	0x04
	.zero		1


	//   ....[42]....
        /*0390*/ 	.word	0x00000b20
        /*0394*/ 	.word	0x000000ff
        /*0398*/ 	.word	0x00000150
        /*039c*/ 	.short	0x0100
        /*039e*/ 	.byte	0x06
	.zero		1


	//   ....[43]....
        /*03a0*/ 	.word	0x00000b30
        /*03a4*/ 	.word	0x000000ff
        /*03a8*/ 	.word	0x00000158
        /*03ac*/ 	.short	0x0100
        /*03ae*/ 	.byte	0x06
	.zero		1


	//   ....[44]....
        /*03b0*/ 	.word	0x00000c70
        /*03b4*/ 	.word	0x000000ff
        /*03b8*/ 	.word	0x00000160
        /*03bc*/ 	.short	0x0100
        /*03be*/ 	.byte	0x06
	.zero		1


	//   ....[45]....
        /*03c0*/ 	.word	0x00000c80
        /*03c4*/ 	.word	0x000000ff
        /*03c8*/ 	.word	0x00000170
        /*03cc*/ 	.short	0x0100
        /*03ce*/ 	.byte	0x06
	.zero		1


	//   ....[46]....
        /*03d0*/ 	.word	0x00000c90
        /*03d4*/ 	.word	0x000000ff
        /*03d8*/ 	.word	0x00000168
        /*03dc*/ 	.short	0x0100
        /*03de*/ 	.byte	0x06
	.zero		1


	//   ....[47]....
        /*03e0*/ 	.word	0x00000ca0
        /*03e4*/ 	.word	0x000000ff
        /*03e8*/ 	.word	0x00000178
        /*03ec*/ 	.short	0x0100
        /*03ee*/ 	.byte	0x06
	.zero		1


	//   ....[48]....
        /*03f0*/ 	.word	0x00000dd0
        /*03f4*/ 	.word	0x000000ff
        /*03f8*/ 	.word	0x00000180
        /*03fc*/ 	.short	0x0100
        /*03fe*/ 	.byte	0x04
	.zero		1


	//   ....[49]....
        /*0400*/ 	.word	0x00000de0
        /*0404*/ 	.word	0x000000ff
        /*0408*/ 	.word	0x000001a0
        /*040c*/ 	.short	0x0100
        /*040e*/ 	.byte	0x04
	.zero		1


	//   ....[50]....
        /*0410*/ 	.word	0x00000df0
        /*0414*/ 	.word	0x000000ff
        /*0418*/ 	.word	0x00000188
        /*041c*/ 	.short	0x0100
        /*041e*/ 	.byte	0x04
	.zero		1


	//   ....[51]....
        /*0420*/ 	.word	0x00000e00
        /*0424*/ 	.word	0x000000ff
        /*0428*/ 	.word	0x000001a8
        /*042c*/ 	.short	0x0100
        /*042e*/ 	.byte	0x04
	.zero		1


	//   ....[52]....
        /*0430*/ 	.word	0x00000e10
        /*0434*/ 	.word	0x000000ff
        /*0438*/ 	.word	0x00000190
        /*043c*/ 	.short	0x0100
        /*043e*/ 	.byte	0x04
	.zero		1


	//   ....[53]....
        /*0440*/ 	.word	0x00000e20
        /*0444*/ 	.word	0x000000ff
        /*0448*/ 	.word	0x000001b0
        /*044c*/ 	.short	0x0100
        /*044e*/ 	.byte	0x04
	.zero		1


	//   ....[54]....
        /*0450*/ 	.word	0x00000e30
        /*0454*/ 	.word	0x000000ff
        /*0458*/ 	.word	0x00000198
        /*045c*/ 	.short	0x0100
        /*045e*/ 	.byte	0x04
	.zero		1


	//   ....[55]....
        /*0460*/ 	.word	0x00000e40
        /*0464*/ 	.word	0x000000ff
        /*0468*/ 	.word	0x000001b8
        /*046c*/ 	.short	0x0100
        /*046e*/ 	.byte	0x04
	.zero		1


	//   ....[56]....
        /*0470*/ 	.word	0x00000f40
        /*0474*/ 	.word	0x000000ff
        /*0478*/ 	.word	0x000001c0
        /*047c*/ 	.short	0x0100
        /*047e*/ 	.byte	0x04
	.zero		1


	//   ....[57]....
        /*0480*/ 	.word	0x00000f50
        /*0484*/ 	.word	0x000000ff
        /*0488*/ 	.word	0x000001d0
        /*048c*/ 	.short	0x0100
        /*048e*/ 	.byte	0x04
	.zero		1


	//   ....[58]....
        /*0490*/ 	.word	0x00000f60
        /*0494*/ 	.word	0x000000ff
        /*0498*/ 	.word	0x000001c8
        /*049c*/ 	.short	0x0100
        /*049e*/ 	.byte	0x04
	.zero		1


	//   ....[59]....
        /*04a0*/ 	.word	0x00000f70
        /*04a4*/ 	.word	0x000000ff
        /*04a8*/ 	.word	0x000001d8
        /*04ac*/ 	.short	0x0100
        /*04ae*/ 	.byte	0x04
	.zero		1


	//   ....[60]....
        /*04b0*/ 	.word	0x00001070
        /*04b4*/ 	.word	0x000000ff
        /*04b8*/ 	.word	0x000001e0
        /*04bc*/ 	.short	0x0100
        /*04be*/ 	.byte	0x06
	.zero		1


	//   ....[61]....
        /*04c0*/ 	.word	0x00001c30
        /*04c4*/ 	.word	0x00000000
        /*04c8*/ 	.word	0x000001d0
        /*04cc*/ 	.short	0x010a
        /*04ce*/ 	.byte	0xff
	.zero		1


	//   ....[62]....
        /*04d0*/ 	.word	0x00001c60
        /*04d4*/ 	.word	0x00000000
        /*04d8*/ 	.word	0x000001c0
        /*04dc*/ 	.short	0x0101
        /*04de*/ 	.byte	0xff
	.zero		1


	//   ....[63]....
        /*04e0*/ 	.word	0x00001d00
        /*04e4*/ 	.word	0x000000ff
        /*04e8*/ 	.word	0x000000a0
        /*04ec*/ 	.short	0x010a
        /*04ee*/ 	.byte	0x04
	.zero		1


	//   ....[64]....
        /*04f0*/ 	.word	0x00001dd0
        /*04f4*/ 	.word	0x000000ff
        /*04f8*/ 	.word	0x000000a0
        /*04fc*/ 	.short	0x010a
        /*04fe*/ 	.byte	0x21
	.zero		1


	//   ....[65]....
        /*0500*/ 	.word	0x00001f80
        /*0504*/ 	.word	0x000000ff
        /*0508*/ 	.word	0x000000a0
        /*050c*/ 	.short	0x010a
        /*050e*/ 	.byte	0x05
	.zero		1


	//   ....[66]....
        /*0510*/ 	.word	0x00002090
        /*0514*/ 	.word	0x000000ff
        /*0518*/ 	.word	0x00000158
        /*051c*/ 	.short	0x0101
        /*051e*/ 	.byte	0x0d
	.zero		1


	//   ....[67]....
        /*0520*/ 	.word	0x000020b0
        /*0524*/ 	.word	0x000000ff
        /*0528*/ 	.word	0x000000a0
        /*052c*/ 	.short	0x010a
        /*052e*/ 	.byte	0x04
	.zero		1


	//   ....[68]....
        /*0530*/ 	.word	0x00002130
        /*0534*/ 	.word	0x000000ff
        /*0538*/ 	.word	0x000000a0
        /*053c*/ 	.short	0x010a
        /*053e*/ 	.byte	0x09
	.zero		1


	//   ....[69]....
        /*0540*/ 	.word	0x00002300
        /*0544*/ 	.word	0x000000ff
        /*0548*/ 	.word	0x000000a0
        /*054c*/ 	.short	0x010a
        /*054e*/ 	.byte	0x05
	.zero		1


	//   ....[70]....
        /*0550*/ 	.word	0x00002410
        /*0554*/ 	.word	0x00000003
        /*0558*/ 	.word	0x00000160
        /*055c*/ 	.short	0x010a
        /*055e*/ 	.byte	0xff
	.zero		1


	//   ....[71]....
        /*0560*/ 	.word	0x00002560
        /*0564*/ 	.word	0x00000000
        /*0568*/ 	.word	0x00000000
        /*056c*/ 	.short	0x0101
        /*056e*/ 	.byte	0xff
	.zero		1


	//   ....[72]....
        /*0570*/ 	.word	0x00002b00
        /*0574*/ 	.word	0x000000ff
        /*0578*/ 	.word	0x00000000
        /*057c*/ 	.short	0x010a
        /*057e*/ 	.byte	0x04
	.zero		1


	//   ....[73]....
        /*0580*/ 	.word	0x00002b90
        /*0584*/ 	.word	0x000000ff
        /*0588*/ 	.word	0x00000000
        /*058c*/ 	.short	0x010a
        /*058e*/ 	.byte	0x05
	.zero		1


	//   ....[74]....
        /*0590*/ 	.word	0x00002c20
        /*0594*/ 	.word	0x000000ff
        /*0598*/ 	.word	0x00000000
        /*059c*/ 	.short	0x010a
        /*059e*/ 	.byte	0x05
	.zero		1


	//   ....[75]....
        /*05a0*/ 	.word	0x00002cb0
        /*05a4*/ 	.word	0x000000ff
        /*05a8*/ 	.word	0x00000000
        /*05ac*/ 	.short	0x010a
        /*05ae*/ 	.byte	0x05
	.zero		1


	//   ....[76]....
        /*05b0*/ 	.word	0x00002d40
        /*05b4*/ 	.word	0x000000ff
        /*05b8*/ 	.word	0x00000000
        /*05bc*/ 	.short	0x010a
        /*05be*/ 	.byte	0x05
	.zero		1


	//   ....[77]....
        /*05c0*/ 	.word	0x00002dd0
        /*05c4*/ 	.word	0x000000ff
        /*05c8*/ 	.word	0x00000000
        /*05cc*/ 	.short	0x010a
        /*05ce*/ 	.byte	0x05
	.zero		1


	//   ....[78]....
        /*05d0*/ 	.word	0x00002e60
        /*05d4*/ 	.word	0x000000ff
        /*05d8*/ 	.word	0x00000000
        /*05dc*/ 	.short	0x010a
        /*05de*/ 	.byte	0x05
	.zero		1


	//   ....[79]....
        /*05e0*/ 	.word	0x00002ef0
        /*05e4*/ 	.word	0x000000ff
        /*05e8*/ 	.word	0x00000000
        /*05ec*/ 	.short	0x010a
        /*05ee*/ 	.byte	0x05
	.zero		1


	//   ....[80]....
        /*05f0*/ 	.word	0x00002f80
        /*05f4*/ 	.word	0x000000ff
        /*05f8*/ 	.word	0x00000000
        /*05fc*/ 	.short	0x010a
        /*05fe*/ 	.byte	0x05
	.zero		1


	//   ....[81]....
        /*0600*/ 	.word	0x00003010
        /*0604*/ 	.word	0x000000ff
        /*0608*/ 	.word	0x00000000
        /*060c*/ 	.short	0x010a
        /*060e*/ 	.byte	0x05
	.zero		1


	//   ....[82]....
        /*0610*/ 	.word	0x000030a0
        /*0614*/ 	.word	0x000000ff
        /*0618*/ 	.word	0x00000000
        /*061c*/ 	.short	0x010a
        /*061e*/ 	.byte	0x05
	.zero		1


	//   ....[83]....
        /*0620*/ 	.word	0x00003130
        /*0624*/ 	.word	0x000000ff
        /*0628*/ 	.word	0x00000000
        /*062c*/ 	.short	0x010a
        /*062e*/ 	.byte	0x05
	.zero		1


	//   ....[84]....
        /*0630*/ 	.word	0x000031c0
        /*0634*/ 	.word	0x000000ff
        /*0638*/ 	.word	0x00000000
        /*063c*/ 	.short	0x010a
        /*063e*/ 	.byte	0x05
	.zero		1


	//   ....[85]....
        /*0640*/ 	.word	0x00003250
        /*0644*/ 	.word	0x000000ff
        /*0648*/ 	.word	0x00000000
        /*064c*/ 	.short	0x010a
        /*064e*/ 	.byte	0x05
	.zero		1


	//   ....[86]....
        /*0650*/ 	.word	0x000032e0
        /*0654*/ 	.word	0x000000ff
        /*0658*/ 	.word	0x00000000
        /*065c*/ 	.short	0x010a
        /*065e*/ 	.byte	0x05
	.zero		1


	//   ....[87]....
        /*0660*/ 	.word	0x00003370
        /*0664*/ 	.word	0x000000ff
        /*0668*/ 	.word	0x00000000
        /*066c*/ 	.short	0x010a
        /*066e*/ 	.byte	0x05
	.zero		1


	//   ....[88]....
        /*0670*/ 	.word	0x00003400
        /*0674*/ 	.word	0x000000ff
        /*0678*/ 	.word	0x00000000
        /*067c*/ 	.short	0x010a
        /*067e*/ 	.byte	0x05
	.zero		1


	//   ....[89]....
        /*0680*/ 	.word	0x00003490
        /*0684*/ 	.word	0x000000ff
        /*0688*/ 	.word	0x00000000
        /*068c*/ 	.short	0x010a
        /*068e*/ 	.byte	0x05
	.zero		1


	//   ....[90]....
        /*0690*/ 	.word	0x00003520
        /*0694*/ 	.word	0x000000ff
        /*0698*/ 	.word	0x00000000
        /*069c*/ 	.short	0x010a
        /*069e*/ 	.byte	0x05
	.zero		1


	//   ....[91]....
        /*06a0*/ 	.word	0x000035c0
        /*06a4*/ 	.word	0x00000000
        /*06a8*/ 	.word	0x00000000
        /*06ac*/ 	.short	0x010a
        /*06ae*/ 	.byte	0xff
	.zero		1


	//   ....[92]....
        /*06b0*/ 	.word	0x00003700
        /*06b4*/ 	.word	0x00000002
        /*06b8*/ 	.word	0x000001c0
        /*06bc*/ 	.short	0x010a
        /*06be*/ 	.byte	0xff
	.zero		1


	//   ....[93]....
        /*06c0*/ 	.word	0x00003770
        /*06c4*/ 	.word	0x00000002
        /*06c8*/ 	.word	0x00000000
        /*06cc*/ 	.short	0x0101
        /*06ce*/ 	.byte	0xff
	.zero		1


	//   ....[94]....
        /*06d0*/ 	.word	0x00003790
        /*06d4*/ 	.word	0x000000ff
        /*06d8*/ 	.word	0x00000170
        /*06dc*/ 	.short	0x010a
        /*06de*/ 	.byte	0x04
	.zero		1


	//   ....[95]....
        /*06e0*/ 	.word	0x000038b0
        /*06e4*/ 	.word	0x00000002
        /*06e8*/ 	.word	0x00000160
        /*06ec*/ 	.short	0x010a
        /*06ee*/ 	.byte	0xff
	.zero		1


	//   ....[96]....
        /*06f0*/ 	.word	0x000039b0
        /*06f4*/ 	.word	0x00000002
        /*06f8*/ 	.word	0x00000000
        /*06fc*/ 	.short	0x0101
        /*06fe*/ 	.byte	0xff
	.zero		1


	//   ....[97]....
        /*0700*/ 	.word	0x00003a40
        /*0704*/ 	.word	0x000000ff
        /*0708*/ 	.word	0x00000170
        /*070c*/ 	.short	0x0106
        /*070e*/ 	.byte	0x04
	.zero		1


	//   ....[98]....
        /*0710*/ 	.word	0x00003a60
        /*0714*/ 	.word	0x000000ff
        /*0718*/ 	.word	0x00000170
        /*071c*/ 	.short	0x010a
        /*071e*/ 	.byte	0x04
	.zero		1


	//   ....[99]....
        /*0720*/ 	.word	0x00003af0
        /*0724*/ 	.word	0x000000ff
        /*0728*/ 	.word	0x00000170
        /*072c*/ 	.short	0x0106
        /*072e*/ 	.byte	0x07
	.zero		1


	//   ....[100]....
        /*0730*/ 	.word	0x00003b30
        /*0734*/ 	.word	0x00000000
        /*0738*/ 	.word	0x00000170
        /*073c*/ 	.short	0x010a
        /*073e*/ 	.byte	0xff
	.zero		1


	//   ....[101]....
        /*0740*/ 	.word	0x00003d80
        /*0744*/ 	.word	0x000000ff
        /*0748*/ 	.word	0x00000008
        /*074c*/ 	.short	0x010a
        /*074e*/ 	.byte	0x05
	.zero		1


	//   ....[102]....
        /*0750*/ 	.word	0x00003da0
        /*0754*/ 	.word	0x000000ff
        /*0758*/ 	.word	0x00000008
        /*075c*/ 	.short	0x010a
        /*075e*/ 	.byte	0x05
	.zero		1


	//   ....[103]....
        /*0760*/ 	.word	0x00003f30
        /*0764*/ 	.word	0x000000ff
        /*0768*/ 	.word	0x00000008
        /*076c*/ 	.short	0x010a
        /*076e*/ 	.byte	0x05
	.zero		1


	//   ....[104]....
        /*0770*/ 	.word	0x00003f50
        /*0774*/ 	.word	0x000000ff
        /*0778*/ 	.word	0x00000008
        /*077c*/ 	.short	0x010a
        /*077e*/ 	.byte	0x05
	.zero		1


	//   ....[105]....
        /*0780*/ 	.word	0x00004010
        /*0784*/ 	.word	0x000000ff
        /*0788*/ 	.word	0x00000000
        /*078c*/ 	.short	0x0101
        /*078e*/ 	.byte	0x04
	.zero		1


	//   ....[106]....
        /*0790*/ 	.word	0x00004310
        /*0794*/ 	.word	0x00000000
        /*0798*/ 	.word	0x00000160
        /*079c*/ 	.short	0x010a
        /*079e*/ 	.byte	0xff
	.zero		1


	//   ....[107]....
        /*07a0*/ 	.word	0x000043d0
        /*07a4*/ 	.word	0x00000000
        /*07a8*/ 	.word	0x00000000
        /*07ac*/ 	.short	0x0101
        /*07ae*/ 	.byte	0xff
	.zero		1


	//   ....[108]....
        /*07b0*/ 	.word	0x00004490
        /*07b4*/ 	.word	0x000000ff
        /*07b8*/ 	.word	0x00000000
        /*07bc*/ 	.short	0x010a
        /*07be*/ 	.byte	0x04
	.zero		1


	//   ....[109]....
        /*07c0*/ 	.word	0x000044a0
        /*07c4*/ 	.word	0x000000ff
        /*07c8*/ 	.word	0x000001a0
        /*07cc*/ 	.short	0x010a
        /*07ce*/ 	.byte	0x17
	.zero		1


	//   ....[110]....
        /*07d0*/ 	.word	0x00004550
        /*07d4*/ 	.word	0x000000ff
        /*07d8*/ 	.word	0x00000000
        /*07dc*/ 	.short	0x010a
        /*07de*/ 	.byte	0x05
	.zero		1


	//   ....[111]....
        /*07e0*/ 	.word	0x00004690
        /*07e4*/ 	.word	0x000000ff
        /*07e8*/ 	.word	0x00000000
        /*07ec*/ 	.short	0x010a
        /*07ee*/ 	.byte	0x04
	.zero		1


	//   ....[112]....
        /*07f0*/ 	.word	0x000048e0
        /*07f4*/ 	.word	0x000000ff
        /*07f8*/ 	.word	0x00000000
        /*07fc*/ 	.short	0x010a
        /*07fe*/ 	.byte	0x04
	.zero		1


	//   ....[113]....
        /*0800*/ 	.word	0x00004970
        /*0804*/ 	.word	0x000000ff
        /*0808*/ 	.word	0x00000000
        /*080c*/ 	.short	0x010a
        /*080e*/ 	.byte	0x05
	.zero		1


	//   ....[114]....
        /*0810*/ 	.word	0x00004a00
        /*0814*/ 	.word	0x000000ff
        /*0818*/ 	.word	0x00000000
        /*081c*/ 	.short	0x010a
        /*081e*/ 	.byte	0x05
	.zero		1


	//   ....[115]....
        /*0820*/ 	.word	0x00004aa0
        /*0824*/ 	.word	0x00000000
        /*0828*/ 	.word	0x00000000
        /*082c*/ 	.short	0x010a
        /*082e*/ 	.byte	0xff
	.zero		1


	//   ....[116]....
        /*0830*/ 	.word	0x00004ae0
        /*0834*/ 	.word	0x00000000
        /*0838*/ 	.word	0x00000000
        /*083c*/ 	.short	0x010a
        /*083e*/ 	.byte	0xff
	.zero		1


	//   ....[117]....
        /*0840*/ 	.word	0x00004b50
        /*0844*/ 	.word	0x000000ff
        /*0848*/ 	.word	0x00000000
        /*084c*/ 	.short	0x0101
        /*084e*/ 	.byte	0x04
	.zero		1


	//   ....[118]....
        /*0850*/ 	.word	0x00004b90
        /*0854*/ 	.word	0x000000ff
        /*0858*/ 	.word	0x000001e0
        /*085c*/ 	.short	0x010a
        /*085e*/ 	.byte	0x11
	.zero		1


	//   ....[119]....
        /*0860*/ 	.word	0x00004be0
        /*0864*/ 	.word	0x000000ff
        /*0868*/ 	.word	0x00000000
        /*086c*/ 	.short	0x0101
        /*086e*/ 	.byte	0x04
	.zero		1


	//   ....[120]....
        /*0870*/ 	.word	0x000050a0
        /*0874*/ 	.word	0x00000003
        /*0878*/ 	.word	0x00000160
        /*087c*/ 	.short	0x010a
        /*087e*/ 	.byte	0xff
	.zero		1


	//   ....[121]....
        /*0880*/ 	.word	0x00005210
        /*0884*/ 	.word	0x00000000
        /*0888*/ 	.word	0x00000000
        /*088c*/ 	.short	0x0101
        /*088e*/ 	.byte	0xff
	.zero		1


	//   ....[122]....
        /*0890*/ 	.word	0x000056d0
        /*0894*/ 	.word	0x000000ff
        /*0898*/ 	.word	0x00000158
        /*089c*/ 	.short	0x010a
        /*089e*/ 	.byte	0x11
	.zero		1


	//   ....[123]....
        /*08a0*/ 	.word	0x00005860
        /*08a4*/ 	.word	0x000000ff
        /*08a8*/ 	.word	0x00000148
        /*08ac*/ 	.short	0x010a
        /*08ae*/ 	.byte	0x11
	.zero		1


	//   ....[124]....
        /*08b0*/ 	.word	0x00005a70
        /*08b4*/ 	.word	0x000000ff
        /*08b8*/ 	.word	0x00000140
        /*08bc*/ 	.short	0x010b
        /*08be*/ 	.byte	0x11
	.zero		1


	//   ....[125]....
        /*08c0*/ 	.word	0x00005a80
        /*08c4*/ 	.word	0x000000ff
        /*08c8*/ 	.word	0x00000000
        /*08cc*/ 	.short	0x0101
        /*08ce*/ 	.byte	0x22
	.zero		1


	//   ....[126]....
        /*08d0*/ 	.word	0x00005ac0
        /*08d4*/ 	.word	0x00000000
        /*08d8*/ 	.word	0x00000148
        /*08dc*/ 	.short	0x010a
        /*08de*/ 	.byte	0xff
	.zero		1


	//   ....[127]....
        /*08e0*/ 	.word	0x00005de0
        /*08e4*/ 	.word	0x00000003
        /*08e8*/ 	.word	0x00000160
        /*08ec*/ 	.short	0x010a
        /*08ee*/ 	.byte	0xff
	.zero		1


	//   ....[128]....
        /*08f0*/ 	.word	0x00005f60
        /*08f4*/ 	.word	0x00000000
        /*08f8*/ 	.word	0x00000000
        /*08fc*/ 	.short	0x0101
        /*08fe*/ 	.byte	0xff
	.zero		1


	//   ....[129]....
        /*0900*/ 	.word	0x000069f0
        /*0904*/ 	.word	0x000000ff
        /*0908*/ 	.word	0x00000140
        /*090c*/ 	.short	0x010a
        /*090e*/ 	.byte	0x2c
	.zero		1


	//   ....[130]....
        /*0910*/ 	.word	0x00006a00
        /*0914*/ 	.word	0x0000008f
        /*0918*/ 	.word	0x00000180
        /*091c*/ 	.short	0x010a
        /*091e*/ 	.byte	0xff
	.zero		1


	//   ....[131]....
        /*0920*/ 	.word	0x00006b90
        /*0924*/ 	.word	0x000000ff
        /*0928*/ 	.word	0x00000140
        /*092c*/ 	.short	0x010a
        /*092e*/ 	.byte	0x2c
	.zero		1


	//   ....[132]....
        /*0930*/ 	.word	0x00006ca0
        /*0934*/ 	.word	0x000000ff
        /*0938*/ 	.word	0x00000000
        /*093c*/ 	.short	0x0101
        /*093e*/ 	.byte	0x04
	.zero		1


	//   ....[133]....
        /*0940*/ 	.word	0x00006d00
        /*0944*/ 	.word	0x0000008f
        /*0948*/ 	.word	0x00000180
        /*094c*/ 	.short	0x010a
        /*094e*/ 	.byte	0xff
	.zero		1


	//   ....[134]....
        /*0950*/ 	.word	0x000072f0
        /*0954*/ 	.word	0x0000008f
        /*0958*/ 	.word	0x00000000
        /*095c*/ 	.short	0x0101
        /*095e*/ 	.byte	0xff
	.zero		1


	//   ....[135]....
        /*0960*/ 	.word	0x00008150
        /*0964*/ 	.word	0x00000000
        /*0968*/ 	.word	0x000001d0
        /*096c*/ 	.short	0x010a
        /*096e*/ 	.byte	0xff
	.zero		1


	//   ....[136]....
        /*0970*/ 	.word	0x000081b0
        /*0974*/ 	.word	0x00000000
        /*0978*/ 	.word	0x000000a0
        /*097c*/ 	.short	0x010a
        /*097e*/ 	.byte	0xff
	.zero		1


	//   ....[137]....
        /*0980*/ 	.word	0x00008210
        /*0984*/ 	.word	0x00000000
        /*0988*/ 	.word	0x000000a0
        /*098c*/ 	.short	0x010a
        /*098e*/ 	.byte	0xff
	.zero		1


	//   ....[138]....
        /*0990*/ 	.word	0x00008260
        /*0994*/ 	.word	0x00000003
        /*0998*/ 	.word	0x00000160
        /*099c*/ 	.short	0x010a
        /*099e*/ 	.byte	0xff
	.zero		1


	//   ....[139]....
        /*09a0*/ 	.word	0x000082c0
        /*09a4*/ 	.word	0x00000000
        /*09a8*/ 	.word	0x00000000
        /*09ac*/ 	.short	0x010a
        /*09ae*/ 	.byte	0xff
	.zero		1


	//   ....[140]....
        /*09b0*/ 	.word	0x00008320
        /*09b4*/ 	.word	0x00000000
        /*09b8*/ 	.word	0x00000000
        /*09bc*/ 	.short	0x010a
        /*09be*/ 	.byte	0xff
	.zero		1


	//   ....[141]....
        /*09c0*/ 	.word	0x00008380
        /*09c4*/ 	.word	0x00000000
        /*09c8*/ 	.word	0x00000000
        /*09cc*/ 	.short	0x010a
        /*09ce*/ 	.byte	0xff
	.zero		1


	//   ....[142]....
        /*09d0*/ 	.word	0x000083e0
        /*09d4*/ 	.word	0x00000000
        /*09d8*/ 	.word	0x00000000
        /*09dc*/ 	.short	0x010a
        /*09de*/ 	.byte	0xff
	.zero		1


	//   ....[143]....
        /*09e0*/ 	.word	0x00008440
        /*09e4*/ 	.word	0x00000000
        /*09e8*/ 	.word	0x00000000
        /*09ec*/ 	.short	0x010a
        /*09ee*/ 	.byte	0xff
	.zero		1


	//   ....[144]....
        /*09f0*/ 	.word	0x000084a0
        /*09f4*/ 	.word	0x00000000
        /*09f8*/ 	.word	0x00000000
        /*09fc*/ 	.short	0x010a
        /*09fe*/ 	.byte	0xff
	.zero		1


	//   ....[145]....
        /*0a00*/ 	.word	0x00008500
        /*0a04*/ 	.word	0x00000000
        /*0a08*/ 	.word	0x00000000
        /*0a0c*/ 	.short	0x010a
        /*0a0e*/ 	.byte	0xff
	.zero		1


	//   ....[146]....
        /*0a10*/ 	.word	0x00008560
        /*0a14*/ 	.word	0x00000000
        /*0a18*/ 	.word	0x00000000
        /*0a1c*/ 	.short	0x010a
        /*0a1e*/ 	.byte	0xff
	.zero		1


	//   ....[147]....
        /*0a20*/ 	.word	0x000085c0
        /*0a24*/ 	.word	0x00000000
        /*0a28*/ 	.word	0x00000000
        /*0a2c*/ 	.short	0x010a
        /*0a2e*/ 	.byte	0xff
	.zero		1


	//   ....[148]....
        /*0a30*/ 	.word	0x00008620
        /*0a34*/ 	.word	0x00000000
        /*0a38*/ 	.word	0x00000000
        /*0a3c*/ 	.short	0x010a
        /*0a3e*/ 	.byte	0xff
	.zero		1


	//   ....[149]....
        /*0a40*/ 	.word	0x00008680
        /*0a44*/ 	.word	0x00000000
        /*0a48*/ 	.word	0x00000000
        /*0a4c*/ 	.short	0x010a
        /*0a4e*/ 	.byte	0xff
	.zero		1


	//   ....[150]....
        /*0a50*/ 	.word	0x000086e0
        /*0a54*/ 	.word	0x00000000
        /*0a58*/ 	.word	0x00000000
        /*0a5c*/ 	.short	0x010a
        /*0a5e*/ 	.byte	0xff
	.zero		1


	//   ....[151]....
        /*0a60*/ 	.word	0x00008740
        /*0a64*/ 	.word	0x00000000
        /*0a68*/ 	.word	0x00000000
        /*0a6c*/ 	.short	0x010a
        /*0a6e*/ 	.byte	0xff
	.zero		1


	//   ....[152]....
        /*0a70*/ 	.word	0x000087a0
        /*0a74*/ 	.word	0x00000000
        /*0a78*/ 	.word	0x00000000
        /*0a7c*/ 	.short	0x010a
        /*0a7e*/ 	.byte	0xff
	.zero		1


	//   ....[153]....
        /*0a80*/ 	.word	0x00008800
        /*0a84*/ 	.word	0x00000000
        /*0a88*/ 	.word	0x00000000
        /*0a8c*/ 	.short	0x010a
        /*0a8e*/ 	.byte	0xff
	.zero		1


	//   ....[154]....
        /*0a90*/ 	.word	0x00008860
        /*0a94*/ 	.word	0x00000000
        /*0a98*/ 	.word	0x00000000
        /*0a9c*/ 	.short	0x010a
        /*0a9e*/ 	.byte	0xff
	.zero		1


	//   ....[155]....
        /*0aa0*/ 	.word	0x000088c0
        /*0aa4*/ 	.word	0x00000000
        /*0aa8*/ 	.word	0x00000000
        /*0aac*/ 	.short	0x010a
        /*0aae*/ 	.byte	0xff
	.zero		1


	//   ....[156]....
        /*0ab0*/ 	.word	0x00008920
        /*0ab4*/ 	.word	0x00000000
        /*0ab8*/ 	.word	0x00000000
        /*0abc*/ 	.short	0x010a
        /*0abe*/ 	.byte	0xff
	.zero		1


	//   ....[157]....
        /*0ac0*/ 	.word	0x00008980
        /*0ac4*/ 	.word	0x00000000
        /*0ac8*/ 	.word	0x00000000
        /*0acc*/ 	.short	0x010a
        /*0ace*/ 	.byte	0xff
	.zero		1


	//   ....[158]....
        /*0ad0*/ 	.word	0x000089d0
        /*0ad4*/ 	.word	0x00000002
        /*0ad8*/ 	.word	0x000001c0
        /*0adc*/ 	.short	0x010a
        /*0ade*/ 	.byte	0xff
	.zero		1


	//   ....[159]....
        /*0ae0*/ 	.word	0x00008a30
        /*0ae4*/ 	.word	0x00000002
        /*0ae8*/ 	.word	0x00000170
        /*0aec*/ 	.short	0x010a
        /*0aee*/ 	.byte	0xff
	.zero		1


	//   ....[160]....
        /*0af0*/ 	.word	0x00008a80
        /*0af4*/ 	.word	0x00000002
        /*0af8*/ 	.word	0x00000160
        /*0afc*/ 	.short	0x010a
        /*0afe*/ 	.byte	0xff
	.zero		1


	//   ....[161]....
        /*0b00*/ 	.word	0x00008ae0
        /*0b04*/ 	.word	0x00000000
        /*0b08*/ 	.word	0x00000170
        /*0b0c*/ 	.short	0x010a
        /*0b0e*/ 	.byte	0xff
	.zero		1


	//   ....[162]....
        /*0b10*/ 	.word	0x00008b40
        /*0b14*/ 	.word	0x00000005
        /*0b18*/ 	.word	0x00000008
        /*0b1c*/ 	.short	0x010a
        /*0b1e*/ 	.byte	0xff
	.zero		1


	//   ....[163]....
        /*0b20*/ 	.word	0x00008c30
        /*0b24*/ 	.word	0x00000000
        /*0b28*/ 	.word	0x00000008
        /*0b2c*/ 	.short	0x010a
        /*0b2e*/ 	.byte	0xff
	.zero		1


	//   ....[164]....
        /*0b30*/ 	.word	0x00008c80
        /*0b34*/ 	.word	0x00000000
        /*0b38*/ 	.word	0x00000160
        /*0b3c*/ 	.short	0x010a
        /*0b3e*/ 	.byte	0xff
	.zero		1


	//   ....[165]....
        /*0b40*/ 	.word	0x00008ce0
        /*0b44*/ 	.word	0x00000000
        /*0b48*/ 	.word	0x000001a0
        /*0b4c*/ 	.short	0x010a
        /*0b4e*/ 	.byte	0xff
	.zero		1


	//   ....[166]....
        /*0b50*/ 	.word	0x00008d40
        /*0b54*/ 	.word	0x00000000
        /*0b58*/ 	.word	0x00000000
        /*0b5c*/ 	.short	0x010a
        /*0b5e*/ 	.byte	0xff
	.zero		1


	//   ....[167]....
        /*0b60*/ 	.word	0x00008da0
        /*0b64*/ 	.word	0x00000000
        /*0b68*/ 	.word	0x00000000
        /*0b6c*/ 	.short	0x010a
        /*0b6e*/ 	.byte	0xff
	.zero		1


	//   ....[168]....
        /*0b70*/ 	.word	0x00008e00
        /*0b74*/ 	.word	0x00000000
        /*0b78*/ 	.word	0x00000000
        /*0b7c*/ 	.short	0x010a
        /*0b7e*/ 	.byte	0xff
	.zero		1


	//   ....[169]....
        /*0b80*/ 	.word	0x00008e60
        /*0b84*/ 	.word	0x00000000
        /*0b88*/ 	.word	0x00000000
        /*0b8c*/ 	.short	0x010a
        /*0b8e*/ 	.byte	0xff
	.zero		1


	//   ....[170]....
        /*0b90*/ 	.word	0x00008ec0
        /*0b94*/ 	.word	0x00000000
        /*0b98*/ 	.word	0x000001e0
        /*0b9c*/ 	.short	0x010a
        /*0b9e*/ 	.byte	0xff
	.zero		1


	//   ....[171]....
        /*0ba0*/ 	.word	0x00008f10
        /*0ba4*/ 	.word	0x00000003
        /*0ba8*/ 	.word	0x00000160
        /*0bac*/ 	.short	0x010a
        /*0bae*/ 	.byte	0xff
	.zero		1


	//   ....[172]....
        /*0bb0*/ 	.word	0x00008f70
        /*0bb4*/ 	.word	0x00000000
        /*0bb8*/ 	.word	0x00000158
        /*0bbc*/ 	.short	0x010a
        /*0bbe*/ 	.byte	0xff
	.zero		1


	//   ....[173]....
        /*0bc0*/ 	.word	0x00008fd0
        /*0bc4*/ 	.word	0x00000000
        /*0bc8*/ 	.word	0x00000148
        /*0bcc*/ 	.short	0x010a
        /*0bce*/ 	.byte	0xff
	.zero		1


	//   ....[174]....
        /*0bd0*/ 	.word	0x00009020
        /*0bd4*/ 	.word	0x00000003
        /*0bd8*/ 	.word	0x00000160
        /*0bdc*/ 	.short	0x010a
        /*0bde*/ 	.byte	0xff
	.zero		1


	//   ....[175]....
        /*0be0*/ 	.word	0x00009080
        /*0be4*/ 	.word	0x00000000
        /*0be8*/ 	.word	0x00000140
        /*0bec*/ 	.short	0x010a
        /*0bee*/ 	.byte	0xff
	.zero		1


	//   ....[176]....
        /*0bf0*/ 	.word	0x000090d0
        /*0bf4*/ 	.word	0x0000008f
        /*0bf8*/ 	.word	0x00000180
        /*0bfc*/ 	.short	0x010a
        /*0bfe*/ 	.byte	0xff
	.zero		1


	//----- nvinfo : EIATTR_NUM_MBARRIERS
	.align		4
.L_47:
        /*0c00*/ 	.byte	0x03, 0x38
        /*0c02*/ 	.short	0x003d


	//----- nvinfo : EIATTR_EXIT_INSTR_OFFSETS
	.align		4
        /*0c04*/ 	.byte	0x04, 0x1c
        /*0c06*/ 	.short	(.L_49 - .L_48)


	//   ....[0]....
.L_48:
        /*0c08*/ 	.word	0x000035f0


	//   ....[1]....
        /*0c0c*/ 	.word	0x00003b00


	//   ....[2]....
        /*0c10*/ 	.word	0x00003b60


	//   ....[3]....
        /*0c14*/ 	.word	0x00004e10


	//   ....[4]....
        /*0c18*/ 	.word	0x00005af0


	//   ....[5]....
        /*0c1c*/ 	.word	0x00005b30


	//   ....[6]....
        /*0c20*/ 	.word	0x00008140


	//----- nvinfo : EIATTR_MAX_THREADS
	.align		4
.L_49:
        /*0c24*/ 	.byte	0x04, 0x05
        /*0c26*/ 	.short	(.L_51 - .L_50)
.L_50:
        /*0c28*/ 	.word	0x00000100
        /*0c2c*/ 	.word	0x00000001
        /*0c30*/ 	.word	0x00000001


	//----- nvinfo : EIATTR_CRS_STACK_SIZE
	.align		4
.L_51:
        /*0c34*/ 	.byte	0x04, 0x1e
        /*0c36*/ 	.short	(.L_53 - .L_52)
.L_52:
        /*0c38*/ 	.word	0x00000000


	//----- nvinfo : EIATTR_CBANK_PARAM_SIZE
	.align		4
.L_53:
        /*0c3c*/ 	.byte	0x03, 0x19
        /*0c3e*/ 	.short	0x0800


	//----- nvinfo : EIATTR_PARAM_CBANK
	.align		4
        /*0c40*/ 	.byte	0x04, 0x0a
        /*0c42*/ 	.short	(.L_55 - .L_54)
	.align		4
.L_54:
        /*0c44*/ 	.word	index@(.nv.constant0._ZN7cutlass13device_kernelINS_4gemm6kernel13GemmUniversalIN4cute5tupleIJiiiiEEENS1_10collective13CollectiveMmaINS1_35MainloopSm100TmaUmmaWarpSpecializedILi20ELi2ELi4ENS5_IJNS4_1CILi4EEENSA_ILi1EEESC_EEEEENS5_IJNSA_ILi256EEENSA_ILi64EEESG_EEENS_12float_e4m3_tENS5_IJlSC_lEEESI_SJ_NS4_8TiledMMAINS4_8MMA_AtomIJNS4_10MMA_TraitsINS4_25SM100_MMA_F8F6F4_2x1SM_SSEJSI_SI_fSF_SG_NS4_17integral_constantINS4_4UMMA5MajorELSQ_0EEESR_NSO_INSP_7ScaleInELSS_0EEEST_EEEEEENS4_6LayoutINS5_IJSC_SC_SC_EEENS5_IJNSA_ILi0EEESY_SY_EEEEENS5_IJNS4_10UnderscoreES11_S11_EEEEENS4_18SM100_TMA_2SM_LOADENS4_14ComposedLayoutINS4_7SwizzleILi2ELi4ELi3EEENS4_18smem_ptr_flag_bitsILi8EEENSW_INS5_IJNSA_ILi8EEESG_EEENS5_IJSG_SC_EEEEEEEvNS4_8identityENS4_28SM100_TMA_2SM_LOAD_MULTICASTES1E_vS1F_EENS_8epilogue10collective18CollectiveEpilogueINS1I_23Sm100TmaWarpSpecializedILi1ELi1ELi64ELb0ELb0EEEJNS5_IJNSA_ILi128EEESG_SG_EEENS5_IJNSW_IS1N_SC_EENSW_ISG_SC_EEEEESI_SJ_SI_SJ_NS1I_6fusion15FusionCallbacksIS1M_NS1S_17LinearCombinationISI_fSI_fLNS_15FloatRoundStyleE2EEES1O_S1R_JEEENS4_5SM1004TMEM4LOAD26SM100_TMEM_LOAD_32dp32b64xENS4_13SM90_TMA_LOADES1E_NS4_39AutoVectorizingCopyWithAssumedAlignmentILi128EEENS4_14SM90_TMA_STOREES1E_S24_S24_EEEvvEEEEvNT_6ParamsE)
        /*0c48*/ 	.short	0x0380
        /*0c4a*/ 	.short	0x0800


	//----- nvinfo : EIATTR_SW_WAR
	.align		4
.L_55:
        /*0c4c*/ 	.byte	0x04, 0x36
        /*0c4e*/ 	.short	(.L_57 - .L_56)
.L_56:
        /*0c50*/ 	.word	0x00000008
.L_57:


//--------------------- .nv.callgraph             --------------------------
	.section	.nv.callgraph,"",@"SHT_CUDA_CALLGRAPH"
	.align	4
	.sectionentsize	8
	.align		4
        /*0000*/ 	.word	0x00000000
	.align		4
        /*0004*/ 	.word	0xffffffff
	.align		4
        /*0008*/ 	.word	index@(_ZN7cutlass13device_kernelINS_4gemm6kernel13GemmUniversalIN4cute5tupleIJiiiiEEENS1_10collective13CollectiveMmaINS1_35MainloopSm100TmaUmmaWarpSpecializedILi20ELi2ELi4ENS5_IJNS4_1CILi4EEENSA_ILi1EEESC_EEEEENS5_IJNSA_ILi256EEENSA_ILi64EEESG_EEENS_12float_e4m3_tENS5_IJlSC_lEEESI_SJ_NS4_8TiledMMAINS4_8MMA_AtomIJNS4_10MMA_TraitsINS4_25SM100_MMA_F8F6F4_2x1SM_SSEJSI_SI_fSF_SG_NS4_17integral_constantINS4_4UMMA5MajorELSQ_0EEESR_NSO_INSP_7ScaleInELSS_0EEEST_EEEEEENS4_6LayoutINS5_IJSC_SC_SC_EEENS5_IJNSA_ILi0EEESY_SY_EEEEENS5_IJNS4_10UnderscoreES11_S11_EEEEENS4_18SM100_TMA_2SM_LOADENS4_14ComposedLayoutINS4_7SwizzleILi2ELi4ELi3EEENS4_18smem_ptr_flag_bitsILi8EEENSW_INS5_IJNSA_ILi8EEESG_EEENS5_IJSG_SC_EEEEEEEvNS4_8identityENS4_28SM100_TMA_2SM_LOAD_MULTICASTES1E_vS1F_EENS_8epilogue10collective18CollectiveEpilogueINS1I_23Sm100TmaWarpSpecializedILi1ELi1ELi64ELb0ELb0EEEJNS5_IJNSA_ILi128EEESG_SG_EEENS5_IJNSW_IS1N_SC_EENSW_ISG_SC_EEEEESI_SJ_SI_SJ_NS1I_6fusion15FusionCallbacksIS1M_NS1S_17LinearCombinationISI_fSI_fLNS_15FloatRoundStyleE2EEES1O_S1R_JEEENS4_5SM1004TMEM4LOAD26SM100_TMEM_LOAD_32dp32b64xENS4_13SM90_TMA_LOADES1E_NS4_39AutoVectorizingCopyWithAssumedAlignmentILi128EEENS4_14SM90_TMA_STOREES1E_S24_S24_EEEvvEEEEvNT_6ParamsE)
	.align		4
        /*000c*/ 	.word	index@(__assertfail)
	.align		4
        /*0010*/ 	.word	0x00000000
	.align		4
        /*0014*/ 	.word	0xfffffffe
	.align		4
        /*0018*/ 	.word	0x00000000
	.align		4
        /*001c*/ 	.word	0xfffffffd
	.align		4
        /*0020*/ 	.word	0x00000000
	.align		4
        /*0024*/ 	.word	0xfffffffc


//--------------------- .nv.constant4             --------------------------
	.section	.nv.constant4,"a",@progbits
	.align	8
	.align		8
.nv.constant4:
        /*0000*/ 	.dword	__assertfail
	.align		8
        /*0008*/ 	.dword	__unnamed_1
	.align		8
        /*0010*/ 	.dword	__unnamed_2
	.align		8
        /*0018*/ 	.dword	_ZN40_INTERNAL_f45704ec_4_k_cu_432f81a2_174914cuda3std3__45__cpo5beginE
	.align		8
        /*0020*/ 	.dword	_ZN40_INTERNAL_f45704ec_4_k_cu_432f81a2_174914cuda3std3__45__cpo3endE
	.align		8
        /*0028*/ 	.dword	_ZN40_INTERNAL_f45704ec_4_k_cu_432f81a2_174914cuda3std3__45__cpo6cbeginE
	.align		8
        /*0030*/ 	.dword	_ZN40_INTERNAL_f45704ec_4_k_cu_432f81a2_174914cuda3std3__45__cpo4cendE
	.align		8
        /*0038*/ 	.dword	_ZN40_INTERNAL_f45704ec_4_k_cu_432f81a2_174914cuda3std3__442_GLOBAL__N__f45704ec_4_k_cu_432f81a2_174916ignoreE
	.align		8
        /*0040*/ 	.dword	_ZN40_INTERNAL_f45704ec_4_k_cu_432f81a2_174914cuda3std3__419piecewise_constructE
	.align		8
        /*0048*/ 	.dword	_ZN40_INTERNAL_f45704ec_4_k_cu_432f81a2_174914cuda3std3__48in_placeE
	.align		8
        /*0050*/ 	.dword	_ZN40_INTERNAL_f45704ec_4_k_cu_432f81a2_174914cuda3std6ranges3__45__cpo4swapE
	.align		8
        /*0058*/ 	.dword	_ZN40_INTERNAL_f45704ec_4_k_cu_432f81a2_174914cuda3std6ranges3__45__cpo9iter_moveE
	.align		8
        /*0060*/ 	.dword	_ZN40_INTERNAL_f45704ec_4_k_cu_432f81a2_174914cute7productE
	.align		8
        /*0068*/ 	.dword	_ZN40_INTERNAL_f45704ec_4_k_cu_432f81a2_174914cute1_E
	.align		8
        /*0070*/ 	.dword	$str$25
	.align		8
        /*0078*/ 	.dword	$str$26
	.align		8
        /*0080*/ 	.dword	$str$27
	.align		8
        /*0088*/ 	.dword	$str$28


//--------------------- .text._ZN7cutlass13device_kernelINS_4gemm6kernel13GemmUniversalIN4cute5tupleIJiiiiEEENS1_10collective13CollectiveMmaINS1_35MainloopSm100TmaUmmaWarpSpecializedILi20ELi2ELi4ENS5_IJNS4_1CILi4EEENSA_ILi1EEESC_EEEEENS5_IJNSA_ILi256EEENSA_ILi64EEESG_EEENS_12float_e4m3_tENS5_IJlSC_lEEESI_SJ_NS4_8TiledMMAINS4_8MMA_AtomIJNS4_10MMA_TraitsINS4_25SM100_MMA_F8F6F4_2x1SM_SSEJSI_SI_fSF_SG_NS4_17integral_constantINS4_4UMMA5MajorELSQ_0EEESR_NSO_INSP_7ScaleInELSS_0EEEST_EEEEEENS4_6LayoutINS5_IJSC_SC_SC_EEENS5_IJNSA_ILi0EEESY_SY_EEEEENS5_IJNS4_10UnderscoreES11_S11_EEEEENS4_18SM100_TMA_2SM_LOADENS4_14ComposedLayoutINS4_7SwizzleILi2ELi4ELi3EEENS4_18smem_ptr_flag_bitsILi8EEENSW_INS5_IJNSA_ILi8EEESG_EEENS5_IJSG_SC_EEEEEEEvNS4_8identityENS4_28SM100_TMA_2SM_LOAD_MULTICASTES1E_vS1F_EENS_8epilogue10collective18CollectiveEpilogueINS1I_23Sm100TmaWarpSpecializedILi1ELi1ELi64ELb0ELb0EEEJNS5_IJNSA_ILi128EEESG_SG_EEENS5_IJNSW_IS1N_SC_EENSW_ISG_SC_EEEEESI_SJ_SI_SJ_NS1I_6fusion15FusionCallbacksIS1M_NS1S_17LinearCombinationISI_fSI_fLNS_15FloatRoundStyleE2EEES1O_S1R_JEEENS4_5SM1004TMEM4LOAD26SM100_TMEM_LOAD_32dp32b64xENS4_13SM90_TMA_LOADES1E_NS4_39AutoVectorizingCopyWithAssumedAlignmentILi128EEENS4_14SM90_TMA_STOREES1E_S24_S24_EEEvvEEEEvNT_6ParamsE --------------------------
	.section	.text._ZN7cutlass13device_kernelINS_4gemm6kernel13GemmUniversalIN4cute5tupleIJiiiiEEENS1_10collective13CollectiveMmaINS1_35MainloopSm100TmaUmmaWarpSpecializedILi20ELi2ELi4ENS5_IJNS4_1CILi4EEENSA_ILi1EEESC_EEEEENS5_IJNSA_ILi256EEENSA_ILi64EEESG_EEENS_12float_e4m3_tENS5_IJlSC_lEEESI_SJ_NS4_8TiledMMAINS4_8MMA_AtomIJNS4_10MMA_TraitsINS4_25SM100_MMA_F8F6F4_2x1SM_SSEJSI_SI_fSF_SG_NS4_17integral_constantINS4_4UMMA5MajorELSQ_0EEESR_NSO_INSP_7ScaleInELSS_0EEEST_EEEEEENS4_6LayoutINS5_IJSC_SC_SC_EEENS5_IJNSA_ILi0EEESY_SY_EEEEENS5_IJNS4_10UnderscoreES11_S11_EEEEENS4_18SM100_TMA_2SM_LOADENS4_14ComposedLayoutINS4_7SwizzleILi2ELi4ELi3EEENS4_18smem_ptr_flag_bitsILi8EEENSW_INS5_IJNSA_ILi8EEESG_EEENS5_IJSG_SC_EEEEEEEvNS4_8identityENS4_28SM100_TMA_2SM_LOAD_MULTICASTES1E_vS1F_EENS_8epilogue10collective18CollectiveEpilogueINS1I_23Sm100TmaWarpSpecializedILi1ELi1ELi64ELb0ELb0EEEJNS5_IJNSA_ILi128EEESG_SG_EEENS5_IJNSW_IS1N_SC_EENSW_ISG_SC_EEEEESI_SJ_SI_SJ_NS1I_6fusion15FusionCallbacksIS1M_NS1S_17LinearCombinationISI_fSI_fLNS_15FloatRoundStyleE2EEES1O_S1R_JEEENS4_5SM1004TMEM4LOAD26SM100_TMEM_LOAD_32dp32b64xENS4_13SM90_TMA_LOADES1E_NS4_39AutoVectorizingCopyWithAssumedAlignmentILi128EEENS4_14SM90_TMA_STOREES1E_S24_S24_EEEvvEEEEvNT_6ParamsE,"ax",@progbits
	.align	128
.text._ZN7cutlass13device_kernelINS_4gemm6kernel13GemmUniversalIN4cute5tupleIJiiiiEEENS1_10collective13CollectiveMmaINS1_35MainloopSm100TmaUmmaWarpSpecializedILi20ELi2ELi4ENS5_IJNS4_1CILi4EEENSA_ILi1EEESC_EEEEENS5_IJNSA_ILi256EEENSA_ILi64EEESG_EEENS_12float_e4m3_tENS5_IJlSC_lEEESI_SJ_NS4_8TiledMMAINS4_8MMA_AtomIJNS4_10MMA_TraitsINS4_25SM100_MMA_F8F6F4_2x1SM_SSEJSI_SI_fSF_SG_NS4_17integral_constantINS4_4UMMA5MajorELSQ_0EEESR_NSO_INSP_7ScaleInELSS_0EEEST_EEEEEENS4_6LayoutINS5_IJSC_SC_SC_EEENS5_IJNSA_ILi0EEESY_SY_EEEEENS5_IJNS4_10UnderscoreES11_S11_EEEEENS4_18SM100_TMA_2SM_LOADENS4_14ComposedLayoutINS4_7SwizzleILi2ELi4ELi3EEENS4_18smem_ptr_flag_bitsILi8EEENSW_INS5_IJNSA_ILi8EEESG_EEENS5_IJSG_SC_EEEEEEEvNS4_8identityENS4_28SM100_TMA_2SM_LOAD_MULTICASTES1E_vS1F_EENS_8epilogue10collective18CollectiveEpilogueINS1I_23Sm100TmaWarpSpecializedILi1ELi1ELi64ELb0ELb0EEEJNS5_IJNSA_ILi128EEESG_SG_EEENS5_IJNSW_IS1N_SC_EENSW_ISG_SC_EEEEESI_SJ_SI_SJ_NS1I_6fusion15FusionCallbacksIS1M_NS1S_17LinearCombinationISI_fSI_fLNS_15FloatRoundStyleE2EEES1O_S1R_JEEENS4_5SM1004TMEM4LOAD26SM100_TMEM_LOAD_32dp32b64xENS4_13SM90_TMA_LOADES1E_NS4_39AutoVectorizingCopyWithAssumedAlignmentILi128EEENS4_14SM90_TMA_STOREES1E_S24_S24_EEEvvEEEEvNT_6ParamsE:
        .type           _ZN7cutlass13device_kernelINS_4gemm6kernel13GemmUniversalIN4cute5tupleIJiiiiEEENS1_10collective13CollectiveMmaINS1_35MainloopSm100TmaUmmaWarpSpecializedILi20ELi2ELi4ENS5_IJNS4_1CILi4EEENSA_ILi1EEESC_EEEEENS5_IJNSA_ILi256EEENSA_ILi64EEESG_EEENS_12float_e4m3_tENS5_IJlSC_lEEESI_SJ_NS4_8TiledMMAINS4_8MMA_AtomIJNS4_10MMA_TraitsINS4_25SM100_MMA_F8F6F4_2x1SM_SSEJSI_SI_fSF_SG_NS4_17integral_constantINS4_4UMMA5MajorELSQ_0EEESR_NSO_INSP_7ScaleInELSS_0EEEST_EEEEEENS4_6LayoutINS5_IJSC_SC_SC_EEENS5_IJNSA_ILi0EEESY_SY_EEEEENS5_IJNS4_10UnderscoreES11_S11_EEEEENS4_18SM100_TMA_2SM_LOADENS4_14ComposedLayoutINS4_7SwizzleILi2ELi4ELi3EEENS4_18smem_ptr_flag_bitsILi8EEENSW_INS5_IJNSA_ILi8EEESG_EEENS5_IJSG_SC_EEEEEEEvNS4_8identityENS4_28SM100_TMA_2SM_LOAD_MULTICASTES1E_vS1F_EENS_8epilogue10collective18CollectiveEpilogueINS1I_23Sm100TmaWarpSpecializedILi1ELi1ELi64ELb0ELb0EEEJNS5_IJNSA_ILi128EEESG_SG_EEENS5_IJNSW_IS1N_SC_EENSW_ISG_SC_EEEEESI_SJ_SI_SJ_NS1I_6fusion15FusionCallbacksIS1M_NS1S_17LinearCombinationISI_fSI_fLNS_15FloatRoundStyleE2EEES1O_S1R_JEEENS4_5SM1004TMEM4LOAD26SM100_TMEM_LOAD_32dp32b64xENS4_13SM90_TMA_LOADES1E_NS4_39AutoVectorizingCopyWithAssumedAlignmentILi128EEENS4_14SM90_TMA_STOREES1E_S24_S24_EEEvvEEEEvNT_6ParamsE,@function
        .size           _ZN7cutlass13device_kernelINS_4gemm6kernel13GemmUniversalIN4cute5tupleIJiiiiEEENS1_10collective13CollectiveMmaINS1_35MainloopSm100TmaUmmaWarpSpecializedILi20ELi2ELi4ENS5_IJNS4_1CILi4EEENSA_ILi1EEESC_EEEEENS5_IJNSA_ILi256EEENSA_ILi64EEESG_EEENS_12float_e4m3_tENS5_IJlSC_lEEESI_SJ_NS4_8TiledMMAINS4_8MMA_AtomIJNS4_10MMA_TraitsINS4_25SM100_MMA_F8F6F4_2x1SM_SSEJSI_SI_fSF_SG_NS4_17integral_constantINS4_4UMMA5MajorELSQ_0EEESR_NSO_INSP_7ScaleInELSS_0EEEST_EEEEEENS4_6LayoutINS5_IJSC_SC_SC_EEENS5_IJNSA_ILi0EEESY_SY_EEEEENS5_IJNS4_10UnderscoreES11_S11_EEEEENS4_18SM100_TMA_2SM_LOADENS4_14ComposedLayoutINS4_7SwizzleILi2ELi4ELi3EEENS4_18smem_ptr_flag_bitsILi8EEENSW_INS5_IJNSA_ILi8EEESG_EEENS5_IJSG_SC_EEEEEEEvNS4_8identityENS4_28SM100_TMA_2SM_LOAD_MULTICASTES1E_vS1F_EENS_8epilogue10collective18CollectiveEpilogueINS1I_23Sm100TmaWarpSpecializedILi1ELi1ELi64ELb0ELb0EEEJNS5_IJNSA_ILi128EEESG_SG_EEENS5_IJNSW_IS1N_SC_EENSW_ISG_SC_EEEEESI_SJ_SI_SJ_NS1I_6fusion15FusionCallbacksIS1M_NS1S_17LinearCombinationISI_fSI_fLNS_15FloatRoundStyleE2EEES1O_S1R_JEEENS4_5SM1004TMEM4LOAD26SM100_TMEM_LOAD_32dp32b64xENS4_13SM90_TMA_LOADES1E_NS4_39AutoVectorizingCopyWithAssumedAlignmentILi128EEENS4_14SM90_TMA_STOREES1E_S24_S24_EEEvvEEEEvNT_6ParamsE,(.L_x_198 - _ZN7cutlass13device_kernelINS_4gemm6kernel13GemmUniversalIN4cute5tupleIJiiiiEEENS1_10collective13CollectiveMmaINS1_35MainloopSm100TmaUmmaWarpSpecializedILi20ELi2ELi4ENS5_IJNS4_1CILi4EEENSA_ILi1EEESC_EEEEENS5_IJNSA_ILi256EEENSA_ILi64EEESG_EEENS_12float_e4m3_tENS5_IJlSC_lEEESI_SJ_NS4_8TiledMMAINS4_8MMA_AtomIJNS4_10MMA_TraitsINS4_25SM100_MMA_F8F6F4_2x1SM_SSEJSI_SI_fSF_SG_NS4_17integral_constantINS4_4UMMA5MajorELSQ_0EEESR_NSO_INSP_7ScaleInELSS_0EEEST_EEEEEENS4_6LayoutINS5_IJSC_SC_SC_EEENS5_IJNSA_ILi0EEESY_SY_EEEEENS5_IJNS4_10UnderscoreES11_S11_EEEEENS4_18SM100_TMA_2SM_LOADENS4_14ComposedLayoutINS4_7SwizzleILi2ELi4ELi3EEENS4_18smem_ptr_flag_bitsILi8EEENSW_INS5_IJNSA_ILi8EEESG_EEENS5_IJSG_SC_EEEEEEEvNS4_8identityENS4_28SM100_TMA_2SM_LOAD_MULTICASTES1E_vS1F_EENS_8epilogue10collective18CollectiveEpilogueINS1I_23Sm100TmaWarpSpecializedILi1ELi1ELi64ELb0ELb0EEEJNS5_IJNSA_ILi128EEESG_SG_EEENS5_IJNSW_IS1N_SC_EENSW_ISG_SC_EEEEESI_SJ_SI_SJ_NS1I_6fusion15FusionCallbacksIS1M_NS1S_17LinearCombinationISI_fSI_fLNS_15FloatRoundStyleE2EEES1O_S1R_JEEENS4_5SM1004TMEM4LOAD26SM100_TMEM_LOAD_32dp32b64xENS4_13SM90_TMA_LOADES1E_NS4_39AutoVectorizingCopyWithAssumedAlignmentILi128EEENS4_14SM90_TMA_STOREES1E_S24_S24_EEEvvEEEEvNT_6ParamsE)
        .other          _ZN7cutlass13device_kernelINS_4gemm6kernel13GemmUniversalIN4cute5tupleIJiiiiEEENS1_10collective13CollectiveMmaINS1_35MainloopSm100TmaUmmaWarpSpecializedILi20ELi2ELi4ENS5_IJNS4_1CILi4EEENSA_ILi1EEESC_EEEEENS5_IJNSA_ILi256EEENSA_ILi64EEESG_EEENS_12float_e4m3_tENS5_IJlSC_lEEESI_SJ_NS4_8TiledMMAINS4_8MMA_AtomIJNS4_10MMA_TraitsINS4_25SM100_MMA_F8F6F4_2x1SM_SSEJSI_SI_fSF_SG_NS4_17integral_constantINS4_4UMMA5MajorELSQ_0EEESR_NSO_INSP_7ScaleInELSS_0EEEST_EEEEEENS4_6LayoutINS5_IJSC_SC_SC_EEENS5_IJNSA_ILi0EEESY_SY_EEEEENS5_IJNS4_10UnderscoreES11_S11_EEEEENS4_18SM100_TMA_2SM_LOADENS4_14ComposedLayoutINS4_7SwizzleILi2ELi4ELi3EEENS4_18smem_ptr_flag_bitsILi8EEENSW_INS5_IJNSA_ILi8EEESG_EEENS5_IJSG_SC_EEEEEEEvNS4_8identityENS4_28SM100_TMA_2SM_LOAD_MULTICASTES1E_vS1F_EENS_8epilogue10collective18CollectiveEpilogueINS1I_23Sm100TmaWarpSpecializedILi1ELi1ELi64ELb0ELb0EEEJNS5_IJNSA_ILi128EEESG_SG_EEENS5_IJNSW_IS1N_SC_EENSW_ISG_SC_EEEEESI_SJ_SI_SJ_NS1I_6fusion15FusionCallbacksIS1M_NS1S_17LinearCombinationISI_fSI_fLNS_15FloatRoundStyleE2EEES1O_S1R_JEEENS4_5SM1004TMEM4LOAD26SM100_TMEM_LOAD_32dp32b64xENS4_13SM90_TMA_LOADES1E_NS4_39AutoVectorizingCopyWithAssumedAlignmentILi128EEENS4_14SM90_TMA_STOREES1E_S24_S24_EEEvvEEEEvNT_6ParamsE,@"STO_CUDA_ENTRY STV_DEFAULT"
_ZN7cutlass13device_kernelINS_4gemm6kernel13GemmUniversalIN4cute5tupleIJiiiiEEENS1_10collective13CollectiveMmaINS1_35MainloopSm100TmaUmmaWarpSpecializedILi20ELi2ELi4ENS5_IJNS4_1CILi4EEENSA_ILi1EEESC_EEEEENS5_IJNSA_ILi256EEENSA_ILi64EEESG_EEENS_12float_e4m3_tENS5_IJlSC_lEEESI_SJ_NS4_8TiledMMAINS4_8MMA_AtomIJNS4_10MMA_TraitsINS4_25SM100_MMA_F8F6F4_2x1SM_SSEJSI_SI_fSF_SG_NS4_17integral_constantINS4_4UMMA5MajorELSQ_0EEESR_NSO_INSP_7ScaleInELSS_0EEEST_EEEEEENS4_6LayoutINS5_IJSC_SC_SC_EEENS5_IJNSA_ILi0EEESY_SY_EEEEENS5_IJNS4_10UnderscoreES11_S11_EEEEENS4_18SM100_TMA_2SM_LOADENS4_14ComposedLayoutINS4_7SwizzleILi2ELi4ELi3EEENS4_18smem_ptr_flag_bitsILi8EEENSW_INS5_IJNSA_ILi8EEESG_EEENS5_IJSG_SC_EEEEEEEvNS4_8identityENS4_28SM100_TMA_2SM_LOAD_MULTICASTES1E_vS1F_EENS_8epilogue10collective18CollectiveEpilogueINS1I_23Sm100TmaWarpSpecializedILi1ELi1ELi64ELb0ELb0EEEJNS5_IJNSA_ILi128EEESG_SG_EEENS5_IJNSW_IS1N_SC_EENSW_ISG_SC_EEEEESI_SJ_SI_SJ_NS1I_6fusion15FusionCallbacksIS1M_NS1S_17LinearCombinationISI_fSI_fLNS_15FloatRoundStyleE2EEES1O_S1R_JEEENS4_5SM1004TMEM4LOAD26SM100_TMEM_LOAD_32dp32b64xENS4_13SM90_TMA_LOADES1E_NS4_39AutoVectorizingCopyWithAssumedAlignmentILi128EEENS4_14SM90_TMA_STOREES1E_S24_S24_EEEvvEEEEvNT_6ParamsE:
[----:B------:R-:W1:Y:S01]  /*0000*/  LDC R1, c[0x0][0x37c] ;  /* 0x0000df00ff017b82 */ /* 0x000e620000000800 */
[----:B------:R-:W2:Y:S01]  /*0010*/  S2R R131, SR_TID.X ;  /* 0x0000000000837919 */ /* 0x000ea20000002100 */
[----:B------:R-:W3:Y:S06]  /*0020*/  LDCU.64 UR8, c[0x0][0x890] ;  /* 0x00011200ff0877ac */ /* 0x000eec0008000a00 */
[----:B------:R-:W4:Y:S01]  /*0030*/  S2UR UR4, SR_CgaCtaId ;  /* 0x00000000000479c3 */ /* 0x000f220000008800 */
[----:B------:R-:W-:Y:S02]  /*0040*/  PRMT R141, RZ, 0x7610, R141 ;  /* 0x00007610ff8d7816 */ /* 0x000fe4000000008d */
[----:B------:R-:W-:Y:S01]  /*0050*/  ELECT P1, URZ, PT ;  /* 0x0000000000ff782f */ /* 0x000fe20003820000 */
[----:B---3--:R-:W-:-:S04]  /*0060*/  UISETP.NE.U32.AND UP0, UPT, UR8, URZ, UPT ;  /* 0x000000ff0800728c */ /* 0x008fc8000bf05070 */
[----:B------:R-:W-:Y:S02]  /*0070*/  UISETP.NE.AND.EX UP0, UPT, UR9, URZ, UPT, UP0 ;  /* 0x000000ff0900728c */ /* 0x000fe4000bf05300 */
[----:B----4-:R-:W-:Y:S02]  /*0080*/  ULOP3.LUT UR33, UR4, 0x1, URZ, 0xc0, !UPT ;  /* 0x0000000104217892 */ /* 0x010fe4000f8ec0ff */
[----:B------:R-:W-:Y:S01]  /*0090*/  ULOP3.LUT UR34, UR4, 0x1, URZ, 0x3c, !UPT ;  /* 0x0000000104227892 */ /* 0x000fe2000f8e3cff */
[----:B--2---:R-:W-:-:S05]  /*00a0*/  SHF.R.U32.HI R142, RZ, 0x5, R131 ;  /* 0x00000005ff8e7819 */ /* 0x004fca0000011683 */
[----:B------:R-:W2:Y:S02]  /*00b0*/  SHFL.IDX PT, R0, R142, RZ, 0x1f ;  /* 0x00001fff8e007589 */ /* 0x000ea400000e0000 */
[----:B--2---:R-:W-:Y:S01]  /*00c0*/  R2UR UR13, R0 ;  /* 0x00000000000d72ca */ /* 0x004fe200000e0000 */
[----:B-1----:R-:W-:-:S14]  /*00d0*/  BRA.U UP0, `(.L_x_0) ;  /* 0x0000000100307547 */ /* 0x002fdc000b800000 */
[----:B------:R-:W1:Y:S02]  /*00e0*/  LDCU.64 UR4, c[0x0][0x888] ;  /* 0x00011100ff0477ac */ /* 0x000e640008000a00 */
[----:B-1----:R-:W-:-:S04]  /*00f0*/  UISETP.NE.U32.AND UP0, UPT, UR4, URZ, UPT ;  /* 0x000000ff0400728c */ /* 0x002fc8000bf05070 */
[----:B------:R-:W-:-:S09]  /*0100*/  UISETP.NE.AND.EX UP0, UPT, UR5, URZ, UPT, UP0 ;  /* 0x000000ff0500728c */ /* 0x000fd2000bf05300 */
[----:B------:R-:W-:Y:S05]  /*0110*/  BRA.U !UP0, `(.L_x_1) ;  /* 0x0000000108147547 */ /* 0x000fea000b800000 */
[----:B------:R-:W1:Y:S01]  /*0120*/  LDC.64 R2, c[0x0][0x888] ;  /* 0x00022200ff027b82 */ /* 0x000e620000000a00 */
[----:B------:R-:W1:Y:S02]  /*0130*/  LDCU.64 UR4, c[0x0][0x358] ;  /* 0x00006b00ff0477ac */ /* 0x000e640008000a00 */
[----:B-1----:R1:W5:Y:S01]  /*0140*/  LDG.E R71, desc[UR4][R2.64] ;  /* 0x0000000402477981 */ /* 0x002362000c1e1900 */
[----:B------:R-:W-:Y:S01]  /*0150*/  HFMA2 R141, -RZ, RZ, 0, 5.9604644775390625e-08 ;  /* 0x00000001ff8d7431 */ /* 0x000fe200000001ff */
[----:B------:R-:W-:Y:S05]  /*0160*/  BRA `(.L_x_0) ;  /* 0x00000000000c7947 */ /* 0x000fea0003800000 */
.L_x_1:
[----:B------:R-:W1:Y:S01]  /*0170*/  LDCU UR4, c[0x0][0x880] ;  /* 0x00011000ff0477ac */ /* 0x000e620008000800 */
[----:B------:R-:W-:Y:S01]  /*0180*/  HFMA2 R141, -RZ, RZ, 0, 5.9604644775390625e-08 ;  /* 0x00000001ff8d7431 */ /* 0x000fe200000001ff */
[----:B-1----:R-:W-:-:S07]  /*0190*/  MOV R71, UR4 ;  /* 0x0000000400477c02 */ /* 0x002fce0008000f00 */
.L_x_0:
[----:B------:R-:W2:Y:S02]  /*01a0*/  LDCU.64 UR4, c[0x0][0x8b0] ;  /* 0x00011600ff0477ac */ /* 0x000ea40008000a00 */
[----:B--2---:R-:W-:-:S04]  /*01b0*/  UISETP.NE.U32.AND UP0, UPT, UR4, URZ, UPT ;  /* 0x000000ff0400728c */ /* 0x004fc8000bf05070 */
[----:B------:R-:W-:-:S09]  /*01c0*/  UISETP.NE.AND.EX UP0, UPT, UR5, URZ, UPT, UP0 ;  /* 0x000000ff0500728c */ /* 0x000fd2000bf05300 */
[----:B------:R-:W-:Y:S05]  /*01d0*/  BRA.U UP0, `(.L_x_2) ;  /* 0x0000000100287547 */ /* 0x000fea000b800000 */
[----:B------:R-:W2:Y:S02]  /*01e0*/  LDCU.64 UR4, c[0x0][0x8a8] ;  /* 0x00011500ff0477ac */ /* 0x000ea40008000a00 */
[----:B--2---:R-:W-:-:S04]  /*01f0*/  UISETP.NE.U32.AND UP0, UPT, UR4, URZ, UPT ;  /* 0x000000ff0400728c */ /* 0x004fc8000bf05070 */
[----:B------:R-:W-:-:S09]  /*0200*/  UISETP.NE.AND.EX UP0, UPT, UR5, URZ, UPT, UP0 ;  /* 0x000000ff0500728c */ /* 0x000fd2000bf05300 */
[----:B------:R-:W-:Y:S05]  /*0210*/  BRA.U !UP0, `(.L_x_3) ;  /* 0x0000000108107547 */ /* 0x000fea000b800000 */
[----:B-1----:R-:W1:Y:S01]  /*0220*/  LDC.64 R2, c[0x0][0x8a8] ;  /* 0x00022a00ff027b82 */ /* 0x002e620000000a00 */
[----:B------:R-:W1:Y:S02]  /*0230*/  LDCU.64 UR4, c[0x0][0x358] ;  /* 0x00006b00ff0477ac */ /* 0x000e640008000a00 */
[----:B-1----:R2:W5:Y:S01]  /*0240*/  LDG.E R70, desc[UR4][R2.64] ;  /* 0x0000000402467981 */ /* 0x002562000c1e1900 */
[----:B------:R-:W-:Y:S05]  /*0250*/  BRA `(.L_x_2) ;  /* 0x0000000000087947 */ /* 0x000fea0003800000 */
.L_x_3:
[----:B------:R-:W2:Y:S02]  /*0260*/  LDCU UR4, c[0x0][0x8a0] ;  /* 0x00011400ff0477ac */ /* 0x000ea40008000800 */
[----:B--2---:R-:W-:Y:S02]  /*0270*/  MOV R70, UR4 ;  /* 0x0000000400467c02 */ /* 0x004fe40008000f00 */
.L_x_2:
[----:B------:R-:W-:Y:S01]  /*0280*/  IMAD.U32 R0, RZ, RZ, UR13 ;  /* 0x0000000dff007e24 */ /* 0x000fe2000f8e00ff */
[----:B------:R-:W-:Y:S04]  /*0290*/  BSSY.RECONVERGENT B0, `(.L_x_4) ;  /* 0x000000c000007945 */ /* 0x000fe80003800200 */
[C---:B------:R-:W-:Y:S02]  /*02a0*/  ISETP.NE.OR P2, PT, R0.reuse, 0x1, !P1 ;  /* 0x000000010000780c */ /* 0x040fe40004f45670 */
[----:B------:R-:W-:-:S11]  /*02b0*/  ISETP.NE.OR P0, PT, R0, 0x3, !P1 ;  /* 0x000000030000780c */ /* 0x000fd60004f05670 */
[----:B------:R-:W-:Y:S05]  /*02c0*/  @P2 BRA `(.L_x_5) ;  /* 0x0000000000202947 */ /* 0x000fea0003800000 */
[----:B------:R-:W3:Y:S02]  /*02d0*/  LDCU.64 UR4, c[0x0][0x348] ;  /* 0x00006900ff0477ac */ /* 0x000ee40008000a00 */
[----:B---3--:R-:W-:Y:S02]  /*02e0*/  UIADD3 UR6, UP1, UPT, UR4, 0x80, URZ ;  /* 0x0000008004067890 */ /* 0x008fe4000ff3e0ff */
[----:B------:R-:W-:Y:S02]  /*02f0*/  UIADD3 UR4, UP0, UPT, UR4, 0x180, URZ ;  /* 0x0000018004047890 */ /* 0x000fe4000ff1e0ff */
[----:B------:R-:W-:Y:S02]  /*0300*/  UIADD3.X UR7, UPT, UPT, URZ, UR5, URZ, UP1, !UPT ;  /* 0x00000005ff077290 */ /* 0x000fe40008ffe4ff */
[----:B------:R-:W-:-:S07]  /*0310*/  UIADD3.X UR5, UPT, UPT, URZ, UR5, URZ, UP0, !UPT ;  /* 0x00000005ff057290 */ /* 0x000fce00087fe4ff */
[----:B------:R3:W-:Y:S02]  /*0320*/  UTMACCTL.PF [UR6] ;  /* 0x00000000060079b9 */ /* 0x0007e40008040000 */
[----:B------:R3:W-:Y:S02]  /*0330*/  UTMACCTL.PF [UR4] ;  /* 0x00000000040079b9 */ /* 0x0007e40008040000 */
[----:B---3--:R-:W-:Y:S01]  /*0340*/  NOP ;  /* 0x0000000000007918 */ /* 0x008fe20000000000 */
.L_x_5:
[----:B------:R-:W-:Y:S05]  /*0350*/  BSYNC.RECONVERGENT B0 ;  /* 0x0000000000007941 */ /* 0x000fea0003800200 */
.L_x_4:
[----:B------:R-:W-:Y:S04]  /*0360*/  BSSY.RECONVERGENT B0, `(.L_x_6) ;  /* 0x000000a000007945 */ /* 0x000fe80003800200 */
        /* <DEDUP_REMOVED lines=9> */
.L_x_7:
[----:B------:R-:W-:Y:S05]  /*0400*/  BSYNC.RECONVERGENT B0 ;  /* 0x0000000000007941 */ /* 0x000fea0003800200 */
.L_x_6:
[----:B------:R-:W3:Y:S01]  /*0410*/  LDCU.64 UR4, c[0x0][0x888] ;  /* 0x00011100ff0477ac */ /* 0x000ee20008000a00 */
[----:B------:R-:W-:Y:S02]  /*0420*/  UISETP.EQ.U32.AND UP2, UPT, UR8, URZ, UPT ;  /* 0x000000ff0800728c */ /* 0x000fe4000bf42070 */
[----:B------:R-:W-:Y:S02]  /*0430*/  UPLOP3.LUT UP4, UPT, UPT, UPT, UPT, 0x80, 0x8 ;  /* 0x000000000008789c */ /* 0x000fe40003f8f070 */
[----:B---3--:R-:W-:-:S04]  /*0440*/  UISETP.NE.U32.AND UP0, UPT, UR4, URZ, UPT ;  /* 0x000000ff0400728c */ /* 0x008fc8000bf05070 */
[----:B------:R-:W-:-:S04]  /*0450*/  UISETP.NE.AND.EX UP1, UPT, UR5, URZ, UPT, UP0 ;  /* 0x000000ff0500728c */ /* 0x000fc8000bf25300 */
[----:B------:R-:W-:-:S04]  /*0460*/  UISETP.EQ.OR.EX UP3, UPT, UR9, URZ, !UP1, UP2 ;  /* 0x000000ff0900728c */ /* 0x000fc8000cf62720 */
[----:B------:R-:W-:-:S05]  /*0470*/  UP2UR UR60, UPR, URZ, 0x8 ;  /* 0x00000008ff3c7883 */ /* 0x000fca0008000000 */
[----:B------:R-:W-:Y:S07]  /*0480*/  BRA.U !UP3, `(.L_x_8) ;  /* 0x000000010b207547 */ /* 0x000fee000b800000 */
[----:B------:R-:W-:Y:S01]  /*0490*/  UISETP.NE.U32.AND UP2, UPT, UR8, URZ, UPT ;  /* 0x000000ff0800728c */ /* 0x000fe2000bf45070 */
[----:B-----5:R-:W-:Y:S01]  /*04a0*/  FSETP.NEU.AND P0, PT, R71, RZ, PT ;  /* 0x000000ff4700720b */ /* 0x020fe20003f0d000 */
[----:B------:R-:W-:Y:S02]  /*04b0*/  USEL UR4, URZ, 0xffffffff, UP1 ;  /* 0xffffffffff047887 */ /* 0x000fe40008800000 */
[----:B------:R-:W-:-:S10]  /*04c0*/  UISETP.NE.AND.EX UP2, UPT, UR9, URZ, UPT, UP2 ;  /* 0x000000ff0900728c */ /* 0x000fd4000bf45320 */
[----:B------:R-:W-:Y:S01]  /*04d0*/  VOTEU.ANY UP0, P0 ;  /* 0x0000000000ff7886 */ /* 0x000fe20000000100 */
[----:B------:R-:W-:-:S04]  /*04e0*/  @!UP2 USEL UR4, URZ, 0xffffffff, UP0 ;  /* 0xffffffffff04a887 */ /* 0x000fc80008000000 */
[----:B------:R-:W-:-:S04]  /*04f0*/  ULOP3.LUT UR4, UR4, 0x1, URZ, 0xc0, !UPT ;  /* 0x0000000104047892 */ /* 0x000fc8000f8ec0ff */
[----:B------:R-:W-:-:S11]  /*0500*/  UISETP.NE.U32.AND UP4, UPT, UR4, 0x1, UPT ;  /* 0x000000010400788c */ /* 0x000fd6000bf85070 */
.L_x_8:
[----:B------:R-:W3:Y:S01]  /*0510*/  SHFL.IDX PT, R0, R142, RZ, 0x1f ;  /* 0x00001fff8e007589 */ /* 0x000ee200000e0000 */
[----:B------:R-:W-:-:S04]  /*0520*/  UISETP.NE.AND UP0, UPT, UR13, 0x2, UPT ;  /* 0x000000020d00788c */ /* 0x000fc8000bf05270 */
[----:B------:R-:W-:Y:S02]  /*0530*/  UISETP.EQ.AND UP2, UPT, UR33, URZ, !UP0 ;  /* 0x000000ff2100728c */ /* 0x000fe4000c742270 */
[----:B------:R-:W-:-:S04]  /*0540*/  USEL UR43, URZ, 0x1, UP0 ;  /* 0x00000001ff2b7887 */ /* 0x000fc80008000000 */
[----:B------:R-:W-:Y:S02]  /*0550*/  PLOP3.LUT P3, PT, P1, PT, UP2, 0x80, 0x8 ;  /* 0x000000000008781c */ /* 0x000fe40000f6f028 */
[----:B---3--:R-:W-:-:S13]  /*0560*/  ISETP.NE.AND P0, PT, R0, RZ, PT ;  /* 0x000000ff0000720c */ /* 0x008fda0003f05270 */
[----:B------:R-:W-:Y:S05]  /*0570*/  @P0 BRA `(.L_x_9) ;  /* 0x0000000000e40947 */ /* 0x000fea0003800000 */
[----:B------:R-:W-:Y:S01]  /*0580*/  ELECT P0, URZ, PT ;  /* 0x0000000000ff782f */ /* 0x000fe20003800000 */
[----:B------:R-:W-:-:S12]  /*0590*/  BSSY.RECONVERGENT B0, `(.L_x_9) ;  /* 0x0000037000007945 */ /* 0x000fd80003800200 */
[----:B------:R-:W-:Y:S05]  /*05a0*/  @!P0 BRA `(.L_x_10) ;  /* 0x0000000000d48947 */ /* 0x000fea0003800000 */
[----:B------:R-:W3:Y:S01]  /*05b0*/  S2UR UR5, SR_CgaCtaId ;  /* 0x00000000000579c3 */ /* 0x000ee20000008800 */
[----:B------:R-:W-:Y:S01]  /*05c0*/  UMOV UR4, 0x400 ;  /* 0x0000040000047882 */ /* 0x000fe20000000000 */
[----:B------:R-:W-:Y:S01]  /*05d0*/  UMOV UR8, 0x1 ;  /* 0x0000000100087882 */ /* 0x000fe20000000000 */
[----:B------:R-:W-:Y:S01]  /*05e0*/  UMOV UR6, 0x2 ;  /* 0x0000000200067882 */ /* 0x000fe20000000000 */
[----:B------:R-:W-:-:S04]  /*05f0*/  UIADD3 UR8, UPT, UPT, -UR8, 0x100000, URZ ;  /* 0x0010000008087890 */ /* 0x000fc8000fffe1ff */
[----:B------:R-:W-:Y:S02]  /*0600*/  USHF.L.U32 UR9, UR8, 0xb, URZ ;  /* 0x0000000b08097899 */ /* 0x000fe400080006ff */
[----:B------:R-:W-:Y:S02]  /*0610*/  USHF.L.U32 UR8, UR8, 0x1, URZ ;  /* 0x0000000108087899 */ /* 0x000fe400080006ff */
[----:B------:R-:W-:-:S04]  /*0620*/  UIADD3 UR6, UPT, UPT, -UR6, 0x100000, URZ ;  /* 0x0010000006067890 */ /* 0x000fc8000fffe1ff */
[----:B------:R-:W-:Y:S02]  /*0630*/  USHF.L.U32 UR7, UR6, 0xb, URZ ;  /* 0x0000000b06077899 */ /* 0x000fe400080006ff */
[----:B------:R-:W-:Y:S02]  /*0640*/  USHF.L.U32 UR6, UR6, 0x1, URZ ;  /* 0x0000000106067899 */ /* 0x000fe400080006ff */
[----:B---3--:R-:W-:Y:S01]  /*0650*/  ULEA UR4, UR5, UR4, 0x18 ;  /* 0x0000000405047291 */ /* 0x008fe2000f8ec0ff */
[----:B------:R-:W3:Y:S11]  /*0660*/  FENCE.VIEW.ASYNC.S ;  /* 0x00000000000073c6 */ /* 0x000ef60000000000 */
[----:B---3--:R3:W4:Y:S01]  /*0670*/  SYNCS.EXCH.64 URZ, [UR4], UR8 ;  /* 0x0000000804ff75b2 */ /* 0x0087220008000100 */
[----:B------:R3:W1:Y:S01]  /*0680*/  SYNCS.EXCH.64 URZ, [UR4+0xa0], UR6 ;  /* 0x0000a00604ff75b2 */ /* 0x0006620008000100 */
        /* <DEDUP_REMOVED lines=37> */
[----:B------:R3:W1:Y:S02]  /*08e0*/  SYNCS.EXCH.64 URZ, [UR4+0x138], UR6 ;  /* 0x0001380604ff75b2 */ /* 0x0006640008000100 */
[----:B---34-:R-:W-:Y:S01]  /*08f0*/  NOP ;  /* 0x0000000000007918 */ /* 0x018fe20000000000 */
.L_x_10:
[----:B------:R-:W-:Y:S05]  /*0900*/  BSYNC.RECONVERGENT B0 ;  /* 0x0000000000007941 */ /* 0x000fea0003800200 */
.L_x_9:
[----:B------:R-:W3:Y:S01]  /*0910*/  SHFL.IDX PT, R0, R142, RZ, 0x1f ;  /* 0x00001fff8e007589 */ /* 0x000ee200000e0000 */
[----:B------:R-:W-:Y:S01]  /*0920*/  NOP ;  /* 0x0000000000007918 */ /* 0x000fe20000000000 */
[----:B---3--:R-:W-:-:S13]  /*0930*/  ISETP.NE.AND P0, PT, R0, 0x1, PT ;  /* 0x000000010000780c */ /* 0x008fda0003f05270 */
[----:B------:R-:W-:Y:S05]  /*0940*/  @P0 BRA `(.L_x_11) ;  /* 0x0000000000400947 */ /* 0x000fea0003800000 */
        /* <DEDUP_REMOVED lines=9> */
[----:B------:R-:W-:Y:S01]  /*09e0*/  USHF.L.U32 UR6, UR6, 0x1, URZ ;  /* 0x0000000106067899 */ /* 0x000fe200080006ff */
[----:B------:R-:W-:Y:S01]  /*09f0*/  ELECT P0, URZ, PT ;  /* 0x0000000000ff782f */ /* 0x000fe20003800000 */
[----:B---3--:R-:W-:Y:S01]  /*0a00*/  ULEA UR4, UR5, UR4, 0x18 ;  /* 0x0000000405047291 */ /* 0x008fe2000f8ec0ff */
[----:B------:R-:W3:Y:S11]  /*0a10*/  FENCE.VIEW.ASYNC.S ;  /* 0x00000000000073c6 */ /* 0x000ef60000000000 */
[----:B---3--:R3:W4:Y:S01]  /*0a20*/  SYNCS.EXCH.64 URZ, [UR4+0x140], UR8 ;  /* 0x0001400804ff75b2 */ /* 0x0087220008000100 */
[----:B------:R3:W1:Y:S01]  /*0a30*/  SYNCS.EXCH.64 URZ, [UR4+0x148], UR6 ;  /* 0x0001480604ff75b2 */ /* 0x0006620008000100 */
[----:B------:R-:W-:Y:S01]  /*0a40*/  NOP ;  /* 0x0000000000007918 */ /* 0x000fe20000000000 */
.L_x_11:
[----:B------:R-:W2:Y:S01]  /*0a50*/  SHFL.IDX PT, R0, R142, RZ, 0x1f ;  /* 0x00001fff8e007589 */ /* 0x000ea200000e0000 */
[----:B------:R-:W-:Y:S01]  /*0a60*/  NOP ;  /* 0x0000000000007918 */ /* 0x000fe20000000000 */
[----:B--2---:R-:W-:-:S13]  /*0a70*/  ISETP.NE.AND P0, PT, R0, 0x3, PT ;  /* 0x000000030000780c */ /* 0x004fda0003f05270 */
[----:B------:R-:W-:Y:S05]  /*0a80*/  @P0 BRA `(.L_x_12) ;  /* 0x0000000000300947 */ /* 0x000fea0003800000 */
[----:B------:R-:W2:Y:S01]  /*0a90*/  S2UR UR5, SR_CgaCtaId ;  /* 0x00000000000579c3 */ /* 0x000ea20000008800 */
[----:B---3--:R-:W-:Y:S01]  /*0aa0*/  UMOV UR6, 0x400 ;  /* 0x0000040000067882 */ /* 0x008fe20000000000 */
[----:B------:R-:W-:Y:S01]  /*0ab0*/  UMOV UR4, 0x20 ;  /* 0x0000002000047882 */ /* 0x000fe20000000000 */
[----:B------:R-:W-:Y:S01]  /*0ac0*/  ELECT P0, URZ, PT ;  /* 0x0000000000ff782f */ /* 0x000fe20003800000 */
[----:B--2---:R-:W-:Y:S02]  /*0ad0*/  ULEA UR6, UR5, UR6, 0x18 ;  /* 0x0000000605067291 */ /* 0x004fe4000f8ec0ff */
[----:B------:R-:W-:-:S04]  /*0ae0*/  UIADD3 UR4, UPT, UPT, -UR4, 0x100000, URZ ;  /* 0x0010000004047890 */ /* 0x000fc8000fffe1ff */
[----:B------:R-:W-:Y:S02]  /*0af0*/  USHF.L.U32 UR5, UR4, 0xb, URZ ;  /* 0x0000000b04057899 */ /* 0x000fe400080006ff */
[----:B------:R-:W-:Y:S01]  /*0b00*/  USHF.L.U32 UR4, UR4, 0x1, URZ ;  /* 0x0000000104047899 */ /* 0x000fe200080006ff */
[----:B------:R-:W2:Y:S11]  /*0b10*/  FENCE.VIEW.ASYNC.S ;  /* 0x00000000000073c6 */ /* 0x000eb60000000000 */
[----:B--2---:R2:W3:Y:S01]  /*0b20*/  SYNCS.EXCH.64 URZ, [UR6+0x150], UR4 ;  /* 0x0001500406ff75b2 */ /* 0x0044e20008000100 */
[----:B------:R2:W1:Y:S01]  /*0b30*/  SYNCS.EXCH.64 URZ, [UR6+0x158], UR4 ;  /* 0x0001580406ff75b2 */ /* 0x0004620008000100 */
[----:B------:R-:W-:Y:S01]  /*0b40*/  NOP ;  /* 0x0000000000007918 */ /* 0x000fe20000000000 */
.L_x_12:
[----:B------:R-:W4:Y:S01]  /*0b50*/  SHFL.IDX PT, R0, R142, RZ, 0x1f ;  /* 0x00001fff8e007589 */ /* 0x000f2200000e0000 */
[----:B------:R-:W-:Y:S01]  /*0b60*/  NOP ;  /* 0x0000000000007918 */ /* 0x000fe20000000000 */
[----:B----4-:R-:W-:-:S13]  /*0b70*/  ISETP.NE.AND P0, PT, R0, 0x4, PT ;  /* 0x000000040000780c */ /* 0x010fda0003f05270 */
[----:B------:R-:W-:Y:S05]  /*0b80*/  @P0 BRA `(.L_x_13) ;  /* 0x00000000004c0947 */ /* 0x000fea0003800000 */
[----:B--2---:R-:W2:Y:S01]  /*0b90*/  S2UR UR5, SR_CgaCtaId ;  /* 0x00000000000579c3 */ /* 0x004ea20000008800 */
[----:B---3--:R-:W-:Y:S01]  /*0ba0*/  UMOV UR4, 0x3a0 ;  /* 0x000003a000047882 */ /* 0x008fe20000000000 */
[----:B------:R-:W-:Y:S01]  /*0bb0*/  UMOV UR6, 0x400 ;  /* 0x0000040000067882 */ /* 0x000fe20000000000 */
[----:B------:R-:W-:Y:S01]  /*0bc0*/  USEL UR4, UR4, 0x320, UP4 ;  /* 0x0000032004047887 */ /* 0x000fe2000a000000 */
[----:B------:R-:W-:Y:S01]  /*0bd0*/  UMOV UR8, 0x1 ;  /* 0x0000000100087882 */ /* 0x000fe20000000000 */
[----:B------:R-:W-:Y:S01]  /*0be0*/  ELECT P0, URZ, PT ;  /* 0x0000000000ff782f */ /* 0x000fe20003800000 */
[----:B------:R-:W-:-:S04]  /*0bf0*/  UIADD3 UR8, UPT, UPT, -UR8, 0x100000, URZ ;  /* 0x0010000008087890 */ /* 0x000fc8000fffe1ff */
[----:B------:R-:W-:Y:S02]  /*0c00*/  USHF.L.U32 UR9, UR8, 0xb, URZ ;  /* 0x0000000b08097899 */ /* 0x000fe400080006ff */
[----:B------:R-:W-:Y:S02]  /*0c10*/  USHF.L.U32 UR8, UR8, 0x1, URZ ;  /* 0x0000000108087899 */ /* 0x000fe400080006ff */
[----:B--2---:R-:W-:Y:S02]  /*0c20*/  ULEA UR6, UR5, UR6, 0x18 ;  /* 0x0000000605067291 */ /* 0x004fe4000f8ec0ff */
[----:B------:R-:W-:-:S04]  /*0c30*/  UIADD3 UR4, UPT, UPT, -UR4, 0x100000, URZ ;  /* 0x0010000004047890 */ /* 0x000fc8000fffe1ff */
[----:B------:R-:W-:Y:S02]  /*0c40*/  USHF.L.U32 UR5, UR4, 0xb, URZ ;  /* 0x0000000b04057899 */ /* 0x000fe400080006ff */
[----:B------:R-:W-:Y:S01]  /*0c50*/  USHF.L.U32 UR4, UR4, 0x1, URZ ;  /* 0x0000000104047899 */ /* 0x000fe200080006ff */
[----:B------:R-:W2:Y:S03]  /*0c60*/  FENCE.VIEW.ASYNC.S ;  /* 0x00000000000073c6 */ /* 0x000ea60000000000 */
[----:B--2---:R4:W2:Y:S08]  /*0c70*/  SYNCS.EXCH.64 URZ, [UR6+0x160], UR8 ;  /* 0x0001600806ff75b2 */ /* 0x0048b00008000100 */
[----:B------:R4:W3:Y:S01]  /*0c80*/  SYNCS.EXCH.64 URZ, [UR6+0x170], UR4 ;  /* 0x0001700406ff75b2 */ /* 0x0008e20008000100 */
[----:B------:R4:W1:Y:S01]  /*0c90*/  SYNCS.EXCH.64 URZ, [UR6+0x168], UR8 ;  /* 0x0001680806ff75b2 */ /* 0x0008620008000100 */
[----:B------:R4:W1:Y:S02]  /*0ca0*/  SYNCS.EXCH.64 URZ, [UR6+0x178], UR4 ;  /* 0x0001780406ff75b2 */ /* 0x0008640008000100 */
[----:B----4-:R-:W-:Y:S01]  /*0cb0*/  NOP ;  /* 0x0000000000007918 */ /* 0x010fe20000000000 */
.L_x_13:
[----:B------:R-:W4:Y:S01]  /*0cc0*/  SHFL.IDX PT, R0, R142, RZ, 0x1f ;  /* 0x00001fff8e007589 */ /* 0x000f2200000e0000 */
[----:B------:R-:W-:Y:S01]  /*0cd0*/  NOP ;  /* 0x0000000000007918 */ /* 0x000fe20000000000 */
[----:B----4-:R-:W-:-:S13]  /*0ce0*/  ISETP.NE.AND P0, PT, R0, 0x5, PT ;  /* 0x000000050000780c */ /* 0x010fda0003f05270 */
[----:B------:R-:W-:Y:S05]  /*0cf0*/  @P0 BRA `(.L_x_14) ;  /* 0x0000000000580947 */ /* 0x000fea0003800000 */
[----:B--2---:R-:W2:Y:S01]  /*0d00*/  S2UR UR5, SR_CgaCtaId ;  /* 0x00000000000579c3 */ /* 0x004ea20000008800 */
[----:B---3--:R-:W-:Y:S01]  /*0d10*/  UMOV UR4, 0x400 ;  /* 0x0000040000047882 */ /* 0x008fe20000000000 */
        /* <DEDUP_REMOVED lines=9> */
[----:B--2---:R-:W-:Y:S01]  /*0db0*/  ULEA UR4, UR5, UR4, 0x18 ;  /* 0x0000000405047291 */ /* 0x004fe2000f8ec0ff */
[----:B------:R-:W2:Y:S11]  /*0dc0*/  FENCE.VIEW.ASYNC.S ;  /* 0x00000000000073c6 */ /* 0x000eb60000000000 */
[----:B--2---:R4:W2:Y:S01]  /*0dd0*/  SYNCS.EXCH.64 URZ, [UR4+0x180], UR6 ;  /* 0x0001800604ff75b2 */ /* 0x0048a20008000100 */
[----:B------:R4:W3:Y:S01]  /*0de0*/  SYNCS.EXCH.64 URZ, [UR4+0x1a0], UR8 ;  /* 0x0001a00804ff75b2 */ /* 0x0008e20008000100 */
[----:B------:R4:W1:Y:S01]  /*0df0*/  SYNCS.EXCH.64 URZ, [UR4+0x188], UR6 ;  /* 0x0001880604ff75b2 */ /* 0x0008620008000100 */
[----:B------:R4:W1:Y:S01]  /*0e00*/  SYNCS.EXCH.64 URZ, [UR4+0x1a8], UR8 ;  /* 0x0001a80804ff75b2 */ /* 0x0008620008000100 */
[----:B------:R4:W1:Y:S01]  /*0e10*/  SYNCS.EXCH.64 URZ, [UR4+0x190], UR6 ;  /* 0x0001900604ff75b2 */ /* 0x0008620008000100 */
[----:B------:R4:W1:Y:S01]  /*0e20*/  SYNCS.EXCH.64 URZ, [UR4+0x1b0], UR8 ;  /* 0x0001b00804ff75b2 */ /* 0x0008620008000100 */
[----:B------:R4:W1:Y:S01]  /*0e30*/  SYNCS.EXCH.64 URZ, [UR4+0x198], UR6 ;  /* 0x0001980604ff75b2 */ /* 0x0008620008000100 */
[----:B------:R4:W1:Y:S02]  /*0e40*/  SYNCS.EXCH.64 URZ, [UR4+0x1b8], UR8 ;  /* 0x0001b80804ff75b2 */ /* 0x0008640008000100 */
[----:B----4-:R-:W-:Y:S01]  /*0e50*/  NOP ;  /* 0x0000000000007918 */ /* 0x010fe20000000000 */
.L_x_14:
[----:B------:R-:W4:Y:S01]  /*0e60*/  SHFL.IDX PT, R0, R142, RZ, 0x1f ;  /* 0x00001fff8e007589 */ /* 0x000f2200000e0000 */
[----:B------:R-:W-:Y:S01]  /*0e70*/  ISETP.NE.OR P1, PT, RZ, UR13, !P1 ;  /* 0x0000000dff007c0c */ /* 0x000fe2000cf25670 */
[----:B------:R-:W-:Y:S01]  /*0e80*/  NOP ;  /* 0x0000000000007918 */ /* 0x000fe20000000000 */
[----:B----4-:R-:W-:-:S13]  /*0e90*/  ISETP.NE.AND P0, PT, R0, 0x3, PT ;  /* 0x000000030000780c */ /* 0x010fda0003f05270 */
[----:B------:R-:W-:Y:S05]  /*0ea0*/  @P0 BRA `(.L_x_15) ;  /* 0x0000000000380947 */ /* 0x000fea0003800000 */
[----:B--2---:R-:W2:Y:S01]  /*0eb0*/  S2UR UR5, SR_CgaCtaId ;  /* 0x00000000000579c3 */ /* 0x004ea20000008800 */
[----:B---3--:R-:W-:Y:S01]  /*0ec0*/  UMOV UR4, 0x400 ;  /* 0x0000040000047882 */ /* 0x008fe20000000000 */
[----:B------:R-:W-:Y:S01]  /*0ed0*/  UMOV UR6, 0x20 ;  /* 0x0000002000067882 */ /* 0x000fe20000000000 */
[----:B------:R-:W-:Y:S01]  /*0ee0*/  ELECT P0, URZ, PT ;  /* 0x0000000000ff782f */ /* 0x000fe20003800000 */
[----:B------:R-:W-:-:S04]  /*0ef0*/  UIADD3 UR6, UPT, UPT, -UR6, 0x100000, URZ ;  /* 0x0010000006067890 */ /* 0x000fc8000fffe1ff */
[----:B------:R-:W-:Y:S02]  /*0f00*/  USHF.L.U32 UR7, UR6, 0xb, URZ ;  /* 0x0000000b06077899 */ /* 0x000fe400080006ff */
[----:B------:R-:W-:Y:S02]  /*0f10*/  USHF.L.U32 UR6, UR6, 0x1, URZ ;  /* 0x0000000106067899 */ /* 0x000fe400080006ff */
[----:B--2---:R-:W-:Y:S01]  /*0f20*/  ULEA UR4, UR5, UR4, 0x18 ;  /* 0x0000000405047291 */ /* 0x004fe2000f8ec0ff */
[----:B------:R-:W2:Y:S11]  /*0f30*/  FENCE.VIEW.ASYNC.S ;  /* 0x00000000000073c6 */ /* 0x000eb60000000000 */
[----:B--2---:R4:W2:Y:S01]  /*0f40*/  SYNCS.EXCH.64 URZ, [UR4+0x1c0], UR6 ;  /* 0x0001c00604ff75b2 */ /* 0x0048a20008000100 */
[----:B------:R4:W3:Y:S01]  /*0f50*/  SYNCS.EXCH.64 URZ, [UR4+0x1d0], UR6 ;  /* 0x0001d00604ff75b2 */ /* 0x0008e20008000100 */
[----:B------:R4:W1:Y:S01]  /*0f60*/  SYNCS.EXCH.64 URZ, [UR4+0x1c8], UR6 ;  /* 0x0001c80604ff75b2 */ /* 0x0008620008000100 */
[----:B------:R4:W1:Y:S02]  /*0f70*/  SYNCS.EXCH.64 URZ, [UR4+0x1d8], UR6 ;  /* 0x0001d80604ff75b2 */ /* 0x0008640008000100 */
[----:B----4-:R-:W-:Y:S01]  /*0f80*/  NOP ;  /* 0x0000000000007918 */ /* 0x010fe20000000000 */
.L_x_15:
[----:B---3--:R-:W3:Y:S01]  /*0f90*/  S2UR UR7, SR_CgaCtaId ;  /* 0x00000000000779c3 */ /* 0x008ee20000008800 */
[----:B------:R-:W-:Y:S01]  /*0fa0*/  VOTEU.ALL UP0, P1 ;  /* 0x0000000000ff7886 */ /* 0x000fe20000800000 */
[----:B--2---:R-:W-:Y:S01]  /*0fb0*/  UMOV UR4, 0x20 ;  /* 0x0000002000047882 */ /* 0x004fe20000000000 */
[----:B------:R-:W-:Y:S01]  /*0fc0*/  NOP ;  /* 0x0000000000007918 */ /* 0x000fe20000000000 */
[----:B------:R-:W-:Y:S01]  /*0fd0*/  LOP3.LUT R0, R131, 0x1f, RZ, 0xc0, !PT ;  /* 0x0000001f83007812 */ /* 0x000fe200078ec0ff */
[----:B------:R-:W-:Y:S01]  /*0fe0*/  UISETP.NE.AND UP5, UPT, UR13, URZ, UPT ;  /* 0x000000ff0d00728c */ /* 0x000fe2000bfa5270 */
[----:B------:R-:W-:Y:S01]  /*0ff0*/  @!UP0 UMOV UR6, 0x400 ;  /* 0x0000040000068882 */ /* 0x000fe20000000000 */
[----:B------:R-:W-:-:S04]  /*1000*/  @!UP0 UIADD3 UR4, UPT, UPT, -UR4, 0x100000, URZ ;  /* 0x0010000004048890 */ /* 0x000fc8000fffe1ff */
[----:B------:R-:W-:Y:S02]  /*1010*/  @!UP0 USHF.L.U32 UR5, UR4, 0xb, URZ ;  /* 0x0000000b04058899 */ /* 0x000fe400080006ff */
[----:B------:R-:W-:Y:S02]  /*1020*/  @!UP0 USHF.L.U32 UR4, UR4, 0x1, URZ ;  /* 0x0000000104048899 */ /* 0x000fe400080006ff */
[----:B---3--:R-:W-:Y:S01]  /*1030*/  @!UP0 ULEA UR6, UR7, UR6, 0x18 ;  /* 0x0000000607068291 */ /* 0x008fe2000f8ec0ff */
[----:B------:R-:W2:Y:S01]  /*1040*/  LDCU UR7, c[0x0][0x36c] ;  /* 0x00006d80ff0777ac */ /* 0x000ea20008000800 */
[----:B------:R-:W-:Y:S01]  /*1050*/  VOTEU.ALL UP0, P1 ;  /* 0x0000000000ff7886 */ /* 0x000fe20000800000 */
[----:B------:R-:W3:Y:S09]  /*1060*/  FENCE.VIEW.ASYNC.S ;  /* 0x00000000000073c6 */ /* 0x000ef20000000000 */
[----:B---3--:R3:W4:Y:S01]  /*1070*/  @!UP0 SYNCS.EXCH.64 URZ, [UR6+0x1e0], UR4 ;  /* 0x0001e00406ff85b2 */ /* 0x0087220008000100 */
[----:B--2---:R-:W-:-:S09]  /*1080*/  UISETP.EQ.U32.AND UP6, UPT, UR7, 0x1, UPT ;  /* 0x000000010700788c */ /* 0x004fd2000bfc2070 */
[----:B---3--:R-:W-:Y:S05]  /*1090*/  BRA.U !UP6, `(.L_x_16) ;  /* 0x000000010e087547 */ /* 0x008fea000b800000 */
[----:B-1--4-:R-:W-:Y:S01]  /*10a0*/  UCGABAR_ARV ;  /* 0x00000000000079c7 */ /* 0x012fe20008000000 */
[----:B------:R-:W-:Y:S05]  /*10b0*/  BRA `(.L_x_17) ;  /* 0x0000000000047947 */ /* 0x000fea0003800000 */
.L_x_16:
[----:B-1--4-:R-:W-:Y:S01]  /*10c0*/  NOP ;  /* 0x0000000000007918 */ /* 0x012fe20000000000 */
.L_x_17:
[----:B------:R-:W1:Y:S01]  /*10d0*/  S2UR UR21, SR_CTAID.X ;  /* 0x00000000001579c3 */ /* 0x000e620000002500 */
[----:B------:R-:W-:-:S05]  /*10e0*/  CS2R.32 R3, SR_CgaSize ;  /* 0x0000000000037805 */ /* 0x000fca0000008a00 */
[----:B------:R-:W-:-:S05]  /*10f0*/  IMAD R3, R3, -0xa0, RZ ;  /* 0xffffff6003037824 */ /* 0x000fca00078e02ff */
[----:B------:R-:W-:-:S14]  /*1100*/  R2UR UR5, R3 ;  /* 0x00000000030572ca */ /* 0x000fdc00000e0000 */
[----:B------:R-:W2:Y:S01]  /*1110*/  LDCU UR5, c[0x0][UR5+0x2b0] ;  /* 0x00005600050577ac */ /* 0x000ea20008000800 */
[----:B------:R-:W-:-:S05]  /*1120*/  CS2R.32 R3, SR_CgaSize ;  /* 0x0000000000037805 */ /* 0x000fca0000008a00 */
[----:B------:R-:W-:-:S05]  /*1130*/  IMAD R3, R3, -0xa0, RZ ;  /* 0xffffff6003037824 */ /* 0x000fca00078e02ff */
[----:B------:R-:W-:-:S14]  /*1140*/  R2UR UR4, R3 ;  /* 0x00000000030472ca */ /* 0x000fdc00000e0000 */
[----:B------:R-:W3:Y:S01]  /*1150*/  LDCU UR4, c[0x0][UR4+0x2b4] ;  /* 0x00005680040477ac */ /* 0x000ee20008000800 */
[----:B------:R-:W4:Y:S01]  /*1160*/  S2UR UR46, SR_CTAID.Y ;  /* 0x00000000002e79c3 */ /* 0x000f220000002600 */
[----:B------:R-:W-:-:S05]  /*1170*/  CS2R.32 R3, SR_CgaSize ;  /* 0x0000000000037805 */ /* 0x000fca0000008a00 */
[----:B------:R-:W-:-:S05]  /*1180*/  IMAD R3, R3, -0xa0, RZ ;  /* 0xffffff6003037824 */ /* 0x000fca00078e02ff */
[----:B------:R-:W-:-:S14]  /*1190*/  R2UR UR55, R3 ;  /* 0x00000000033772ca */ /* 0x000fdc00000e0000 */
[----:B------:R-:W3:Y:S01]  /*11a0*/  LDCU UR55, c[0x0][UR55+0x2a0] ;  /* 0x00005400373777ac */ /* 0x000ee20008000800 */
[----:B------:R-:W-:-:S05]  /*11b0*/  CS2R.32 R3, SR_CgaSize ;  /* 0x0000000000037805 */ /* 0x000fca0000008a00 */
[----:B------:R-:W-:-:S05]  /*11c0*/  IMAD R3, R3, -0xa0, RZ ;  /* 0xffffff6003037824 */ /* 0x000fca00078e02ff */
[----:B------:R-:W-:-:S14]  /*11d0*/  R2UR UR59, R3 ;  /* 0x00000000033b72ca */ /* 0x000fdc00000e0000 */
[----:B------:R-:W3:Y:S01]  /*11e0*/  LDCU UR59, c[0x0][UR59+0x2a4] ;  /* 0x000054803b3b77ac */ /* 0x000ee20008000800 */
[----:B------:R-:W3:Y:S01]  /*11f0*/  S2UR UR7, SR_CgaCtaId ;  /* 0x00000000000779c3 */ /* 0x000ee20000008800 */
[----:B------:R-:W-:Y:S01]  /*1200*/  UISETP.GT.U32.AND UP0, UPT, UR33, 0xffff, UPT ;  /* 0x0000ffff2100788c */ /* 0x000fe2000bf04070 */
[----:B------:R-:W3:Y:S01]  /*1210*/  LDCU UR20, c[0x0][0xb24] ;  /* 0x00016480ff1477ac */ /* 0x000ee20008000800 */
[----:B------:R-:W3:Y:S01]  /*1220*/  LDCU UR42, c[0x0][0xb24] ;  /* 0x00016480ff2a77ac */ /* 0x000ee20008000800 */
[----:B-1----:R-:W-:Y:S01]  /*1230*/  I2FP.F32.U32 R3, UR21 ;  /* 0x0000001500037c45 */ /* 0x002fe20008201000 */
[----:B------:R-:W1:Y:S04]  /*1240*/  LDCU UR25, c[0x0][0xb30] ;  /* 0x00016600ff1977ac */ /* 0x000e680008000800 */
[----:B--2---:R-:W-:Y:S01]  /*1250*/  FMUL R3, R3, UR5 ;  /* 0x0000000503037c20 */ /* 0x004fe20008400000 */
[----:B------:R-:W-:Y:S01]  /*1260*/  USEL UR5, UR33, 0xffff, !UP0 ;  /* 0x0000ffff21057887 */ /* 0x000fe2000c000000 */
[----:B----4-:R-:W-:-:S04]  /*1270*/  I2FP.F32.U32 R2, UR46 ;  /* 0x0000002e00027c45 */ /* 0x010fc80008201000 */
[----:B------:R-:W2:Y:S01]  /*1280*/  F2I.U32.TRUNC.NTZ R3, R3 ;  /* 0x0000000300037305 */ /* 0x000ea2000020f000 */
[----:B------:R-:W-:Y:S01]  /*1290*/  ULOP3.LUT UR24, UR5, 0xffff, URZ, 0xc0, !UPT ;  /* 0x0000ffff05187892 */ /* 0x000fe2000f8ec0ff */
[----:B---3--:R-:W-:Y:S01]  /*12a0*/  FMUL R2, R2, UR4 ;  /* 0x0000000402027c20 */ /* 0x008fe20008400000 */
[----:B------:R-:W-:-:S05]  /*12b0*/  USHF.L.U32 UR28, UR7, 0x9, URZ ;  /* 0x00000009071c7899 */ /* 0x000fca00080006ff */
[----:B------:R-:W3:Y:S01]  /*12c0*/  F2I.U32.TRUNC.NTZ R2, R2 ;  /* 0x0000000200027305 */ /* 0x000ee2000020f000 */
[----:B--2---:R-:W-:Y:S02]  /*12d0*/  R2UR UR4, R3 ;  /* 0x00000000030472ca */ /* 0x004fe400000e0000 */
[----:B------:R-:W-:Y:S02]  /*12e0*/  PRMT R3, RZ, 0x7610, R3 ;  /* 0x00007610ff037816 */ /* 0x000fe40000000003 */
[----:B---3--:R-:W-:Y:S02]  /*12f0*/  R2UR UR6, R2 ;  /* 0x00000000020672ca */ /* 0x008fe400000e0000 */
[----:B------:R-:W-:-:S07]  /*1300*/  PRMT R2, RZ, 0x7610, R2 ;  /* 0x00007610ff027816 */ /* 0x000fce0000000002 */
[----:B------:R-:W-:-:S04]  /*1310*/  UIADD3 UR5, UPT, UPT, -UR4, URZ, URZ ;  /* 0x000000ff04057290 */ /* 0x000fc8000fffe1ff */
[----:B------:R-:W-:Y:S02]  /*1320*/  UIMAD UR55, UR55, UR5, UR21 ;  /* 0x00000005373772a4 */ /* 0x000fe4000f8e0215 */
[----:B------:R-:W-:-:S04]  /*1330*/  UIADD3 UR4, UPT, UPT, -UR6, URZ, URZ ;  /* 0x000000ff06047290 */ /* 0x000fc8000fffe1ff */
[----:B------:R-:W-:Y:S01]  /*1340*/  UIMAD UR59, UR59, UR4, UR46 ;  /* 0x000000043b3b72a4 */ /* 0x000fe2000f8e022e */
[----:B-1----:R-:W-:Y:S11]  /*1350*/  BRA.U UP5, `(.L_x_18) ;  /* 0x00000001053c7547 */ /* 0x002ff6000b800000 */
[----:B------:R-:W-:Y:S02]  /*1360*/  UISETP.NE.AND UP0, UPT, UR59, URZ, UPT ;  /* 0x000000ff3b00728c */ /* 0x000fe4000bf05270 */
[----:B------:R-:W-:Y:S02]  /*1370*/  ULOP3.LUT UR4, UR55, 0x2, URZ, 0x3c, !UPT ;  /* 0x0000000237047892 */ /* 0x000fe4000f8e3cff */
[----:B------:R-:W-:Y:S02]  /*1380*/  UISETP.GT.U32.AND UP2, UPT, UR55, 0x1, UP0 ;  /* 0x000000013700788c */ /* 0x000fe40008744070 */
[----:B------:R-:W-:Y:S02]  /*1390*/  UISETP.GT.U32.AND UP0, UPT, UR4, 0x1, UP0 ;  /* 0x000000010400788c */ /* 0x000fe40008704070 */
[----:B------:R-:W-:Y:S02]  /*13a0*/  USEL UR5, URZ, 0x2, UP2 ;  /* 0x00000002ff057887 */ /* 0x000fe40009000000 */
[----:B------:R-:W-:-:S02]  /*13b0*/  USEL UR6, URZ, 0x1, UP2 ;  /* 0x00000001ff067887 */ /* 0x000fc40009000000 */
[----:B------:R-:W-:Y:S02]  /*13c0*/  USEL UR4, URZ, 0x4, UP0 ;  /* 0x00000004ff047887 */ /* 0x000fe40008000000 */
[----:B------:R-:W-:Y:S02]  /*13d0*/  ULOP3.LUT UR7, UR55, 0xfffffffe, URZ, 0xc0, !UPT ;  /* 0xfffffffe37077892 */ /* 0x000fe4000f8ec0ff */
[----:B------:R-:W-:Y:S02]  /*13e0*/  USEL UR8, URZ, 0x8, UP0 ;  /* 0x00000008ff087887 */ /* 0x000fe40008000000 */
[----:B------:R-:W-:-:S03]  /*13f0*/  UIADD3 UR4, UPT, UPT, UR4, UR5, UR6 ;  /* 0x0000000504047290 */ /* 0x000fc6000fffe006 */
[----:B------:R-:W-:Y:S01]  /*1400*/  UMOV UR5, 0x3 ;  /* 0x0000000300057882 */ /* 0x000fe20000000000 */
[----:B------:R-:W-:Y:S02]  /*1410*/  UIADD3 UR4, UPT, UPT, UR4, UR8, URZ ;  /* 0x0000000804047290 */ /* 0x000fe4000fffe0ff */
[----:B------:R-:W-:-:S04]  /*1420*/  USHF.L.U32 UR5, UR5, UR7, URZ ;  /* 0x0000000705057299 */ /* 0x000fc800080006ff */
[----:B------:R-:W-:Y:S02]  /*1430*/  MOV R3, UR4 ;  /* 0x0000000400037c02 */ /* 0x000fe40008000f00 */
[----:B------:R-:W-:-:S07]  /*1440*/  MOV R2, UR5 ;  /* 0x0000000500027c02 */ /* 0x000fce0008000f00 */
.L_x_18:
[----:B------:R-:W1:Y:S01]  /*1450*/  S2UR UR36, SR_CTAID.Z ;  /* 0x00000000002479c3 */ /* 0x000e620000002700 */
[----:B------:R-:W-:Y:S01]  /*1460*/  UISETP.GE.AND UP0, UPT, UR20, 0x1, UPT ;  /* 0x000000011400788c */ /* 0x000fe2000bf06270 */
[----:B------:R-:W-:Y:S01]  /*1470*/  UMOV UR26, 0x5 ;  /* 0x00000005001a7882 */ /* 0x000fe20000000000 */
[----:B------:R-:W-:-:S07]  /*1480*/  UMOV UR45, UR21 ;  /* 0x00000015002d7c82 */ /* 0x000fce0008000000 */
[----:B------:R-:W-:Y:S05]  /*1490*/  BRA.U !UP0, `(.L_x_19) ;  /* 0x0000000108d47547 */ /* 0x000fea000b800000 */
[----:B------:R-:W2:Y:S01]  /*14a0*/  LDCU.128 UR16, c[0x0][0xb10] ;  /* 0x00016200ff1077ac */ /* 0x000ea20008000c00 */
[----:B------:R-:W3:Y:S01]  /*14b0*/  LDCU UR12, c[0x0][0x370] ;  /* 0x00006e00ff0c77ac */ /* 0x000ee20008000800 */
[----:B------:R-:W4:Y:S01]  /*14c0*/  LDCU UR8, c[0x0][0x374] ;  /* 0x00006e80ff0877ac */ /* 0x000f220008000800 */
[----:B------:R-:W1:Y:S01]  /*14d0*/  LDCU UR22, c[0x0][0xb0c] ;  /* 0x00016180ff1677ac */ /* 0x000e620008000800 */
[----:B------:R-:W1:Y:S01]  /*14e0*/  LDCU UR23, c[0x0][0xb20] ;  /* 0x00016400ff1777ac */ /* 0x000e620008000800 */
[----:B--2---:R-:W-:Y:S01]  /*14f0*/  UIMAD.WIDE.U32 UR4, UR21, UR16, URZ ;  /* 0x00000010150472a5 */ /* 0x004fe2000f8e00ff */
[----:B------:R-:W2:Y:S01]  /*1500*/  LDCU.64 UR14, c[0x0][0xb28] ;  /* 0x00016500ff0e77ac */ /* 0x000ea20008000a00 */
[----:B------:R-:W-:-:S05]  /*1510*/  UISETP.NE.AND UP3, UPT, UR18, 0x1, UPT ;  /* 0x000000011200788c */ /* 0x000fca000bf65270 */
[----:B------:R-:W-:Y:S01]  /*1520*/  UMOV UR4, UR5 ;  /* 0x0000000500047c82 */ /* 0x000fe20008000000 */
[----:B---3--:R-:W-:Y:S02]  /*1530*/  UIMAD.WIDE.U32 UR6, UR12, UR16, URZ ;  /* 0x000000100c0672a5 */ /* 0x008fe4000f8e00ff */
[----:B------:R-:W-:Y:S02]  /*1540*/  USHF.R.U32.HI UR9, URZ, UR17, UR4 ;  /* 0x00000011ff097299 */ /* 0x000fe40008011604 */
[----:B----4-:R-:W-:Y:S02]  /*1550*/  UIMAD.WIDE.U32 UR4, UR8, UR19, URZ ;  /* 0x00000013080472a5 */ /* 0x010fe4000f8e00ff */
[----:B-1----:R-:W-:Y:S01]  /*1560*/  UISETP.NE.AND UP0, UPT, UR22, 0x1, UPT ;  /* 0x000000011600788c */ /* 0x002fe2000bf05270 */
[----:B------:R-:W-:Y:S01]  /*1570*/  UMOV UR6, UR7 ;  /* 0x0000000700067c82 */ /* 0x000fe20008000000 */
[----:B------:R-:W-:-:S03]  /*1580*/  UISETP.NE.AND UP2, UPT, UR20, 0x1, UPT ;  /* 0x000000011400788c */ /* 0x000fc6000bf45270 */
[----:B------:R-:W-:Y:S01]  /*1590*/  UMOV UR4, UR5 ;  /* 0x0000000500047c82 */ /* 0x000fe20008000000 */
[----:B------:R-:W-:Y:S02]  /*15a0*/  USEL UR45, UR21, UR9, !UP0 ;  /* 0x00000009152d7287 */ /* 0x000fe4000c000000 */
[----:B------:R-:W-:-:S03]  /*15b0*/  @UP3 USHF.R.U32.HI UR8, URZ, UR23, UR4 ;  /* 0x00000017ff083299 */ /* 0x000fc60008011604 */
[----:B------:R-:W-:Y:S02]  /*15c0*/  @UP0 USHF.R.U32.HI UR12, URZ, UR17, UR6 ;  /* 0x00000011ff0c0299 */ /* 0x000fe40008011606 */
[----:B------:R-:W-:Y:S02]  /*15d0*/  UIMAD.WIDE.U32 UR6, UR46, UR19, URZ ;  /* 0x000000132e0672a5 */ /* 0x000fe4000f8e00ff */
[----:B--2---:R-:W-:Y:S02]  /*15e0*/  UIMAD.WIDE.U32 UR4, UR8, UR14, URZ ;  /* 0x0000000e080472a5 */ /* 0x004fe4000f8e00ff */
[----:B------:R-:W-:-:S03]  /*15f0*/  UIMAD.WIDE.U32 UR10, UR12, UR14, URZ ;  /* 0x0000000e0c0a72a5 */ /* 0x000fc6000f8e00ff */
[----:B------:R-:W-:Y:S02]  /*1600*/  UMOV UR6, UR7 ;  /* 0x0000000700067c82 */ /* 0x000fe40008000000 */
[----:B------:R-:W-:Y:S01]  /*1610*/  UMOV UR4, UR5 ;  /* 0x0000000500047c82 */ /* 0x000fe20008000000 */
[----:B------:R-:W-:Y:S02]  /*1620*/  USHF.R.U32.HI UR6, URZ, UR23, UR6 ;  /* 0x00000017ff067299 */ /* 0x000fe40008011606 */
[----:B------:R-:W-:Y:S01]  /*1630*/  @UP2 USHF.R.U32.HI UR8, URZ, UR15, UR4 ;  /* 0x0000000fff082299 */ /* 0x000fe20008011604 */
[----:B------:R-:W-:Y:S01]  /*1640*/  UMOV UR5, UR11 ;  /* 0x0000000b00057c82 */ /* 0x000fe20008000000 */
[----:B------:R-:W-:Y:S02]  /*1650*/  USEL UR4, UR46, UR6, !UP3 ;  /* 0x000000062e047287 */ /* 0x000fe4000d800000 */
[----:B------:R-:W-:Y:S02]  /*1660*/  @UP2 USHF.R.U32.HI UR12, URZ, UR15, UR5 ;  /* 0x0000000fff0c2299 */ /* 0x000fe40008011605 */
[----:B------:R-:W-:-:S02]  /*1670*/  UIMAD UR5, UR8, UR20, URZ ;  /* 0x00000014080572a4 */ /* 0x000fc4000f8e02ff */
[----:B------:R-:W-:Y:S02]  /*1680*/  UIMAD UR8, UR12, UR20, URZ ;  /* 0x000000140c0872a4 */ /* 0x000fe4000f8e02ff */
[----:B------:R-:W-:Y:S02]  /*1690*/  UISETP.GE.AND UP0, UPT, UR4, UR5, UPT ;  /* 0x000000050400728c */ /* 0x000fe4000bf06270 */
[----:B------:R-:W-:Y:S02]  /*16a0*/  UIMAD.WIDE.U32 UR6, UR4, UR14, URZ ;  /* 0x0000000e040672a5 */ /* 0x000fe4000f8e00ff */
[----:B------:R-:W-:Y:S02]  /*16b0*/  UISETP.GE.OR UP0, UPT, UR45, UR8, UP0 ;  /* 0x000000082d00728c */ /* 0x000fe40008706670 */
[----:B------:R-:W-:Y:S02]  /*16c0*/  UIMAD.WIDE.U32 UR8, UR45, UR14, URZ ;  /* 0x0000000e2d0872a5 */ /* 0x000fe4000f8e00ff */
[----:B------:R-:W-:Y:S01]  /*16d0*/  UIADD3 UR8, UPT, UPT, -UR45, URZ, URZ ;  /* 0x000000ff2d087290 */ /* 0x000fe2000fffe1ff */
[----:B------:R-:W-:Y:S01]  /*16e0*/  UMOV UR5, UR7 ;  /* 0x0000000700057c82 */ /* 0x000fe20008000000 */
[----:B------:R-:W-:-:S02]  /*16f0*/  UIADD3 UR7, UPT, UPT, -UR4, URZ, URZ ;  /* 0x000000ff04077290 */ /* 0x000fc4000fffe1ff */
[----:B------:R-:W-:-:S03]  /*1700*/  USHF.R.U32.HI UR5, URZ, UR15, UR5 ;  /* 0x0000000fff057299 */ /* 0x000fc60008011605 */
[----:B------:R-:W-:Y:S01]  /*1710*/  @!UP0 UMOV UR6, UR9 ;  /* 0x0000000900068c82 */ /* 0x000fe20008000000 */
[----:B------:R-:W-:Y:S02]  /*1720*/  UIMAD UR46, UR18, UR7, UR46 ;  /* 0x00000007122e72a4 */ /* 0x000fe4000f8e022e */
[----:B------:R-:W-:Y:S02]  /*1730*/  USEL UR5, UR4, UR5, !UP2 ;  /* 0x0000000504057287 */ /* 0x000fe4000d000000 */
[----:B------:R-:W-:Y:S02]  /*1740*/  @!UP0 USHF.R.U32.HI UR6, URZ, UR15, UR6 ;  /* 0x0000000fff068299 */ /* 0x000fe40008011606 */
[----:B------:R-:W-:Y:S02]  /*1750*/  UIADD3 UR7, UPT, UPT, -UR5, URZ, URZ ;  /* 0x000000ff05077290 */ /* 0x000fe4000fffe1ff */
[----:B------:R-:W-:Y:S02]  /*1760*/  @!UP0 USEL UR6, UR45, UR6, !UP2 ;  /* 0x000000062d068287 */ /* 0x000fe4000d000000 */
[----:B------:R-:W-:-:S02]  /*1770*/  UIMAD UR7, UR20, UR7, UR4 ;  /* 0x00000007140772a4 */ /* 0x000fc4000f8e0204 */
[----:B------:R-:W-:Y:S02]  /*1780*/  @!UP0 UIADD3 UR5, UPT, UPT, UR5, -UR6, URZ ;  /* 0x8000000605058290 */ /* 0x000fe4000fffe0ff */
[----:B------:R-:W-:Y:S02]  /*1790*/  @!UP0 UIMAD UR7, UR7, UR12, UR6 ;  /* 0x0000000c070782a4 */ /* 0x000fe4000f8e0206 */
[----:B------:R-:W-:Y:S02]  /*17a0*/  @!UP0 UIMAD UR4, UR5, UR20, UR45 ;  /* 0x00000014050482a4 */ /* 0x000fe4000f8e022d */
[----:B------:R-:W-:Y:S02]  /*17b0*/  UIMAD UR5, UR22, UR8, UR21 ;  /* 0x00000008160572a4 */ /* 0x000fe4000f8e0215 */
[----:B------:R-:W-:Y:S01]  /*17c0*/  UIMAD UR46, UR4, UR18, UR46 ;  /* 0x00000012042e72a4 */ /* 0x000fe2000f8e022e */
[----:B------:R-:W-:Y:S02]  /*17d0*/  @!UP0 UMOV UR45, UR7 ;  /* 0x00000007002d8c82 */ /* 0x000fe40008000000 */
[----:B------:R-:W-:-:S12]  /*17e0*/  UIMAD UR45, UR45, UR22, UR5 ;  /* 0x000000162d2d72a4 */ /* 0x000fd8000f8e0205 */
.L_x_19:
[----:B------:R-:W-:Y:S02]  /*17f0*/  UISETP.NE.AND UP2, UPT, UR25, 0x1, UPT ;  /* 0x000000011900788c */ /* 0x000fe4000bf45270 */
[----:B------:R-:W-:Y:S02]  /*1800*/  UISETP.NE.AND UP0, UPT, UR13, 0x2, UPT ;  /* 0x000000020d00788c */ /* 0x000fe4000bf05270 */
[----:B------:R-:W-:Y:S02]  /*1810*/  ULOP3.LUT UR28, UR28, 0x400, URZ, 0xc0, !UPT ;  /* 0x000004001c1c7892 */ /* 0x000fe4000f8ec0ff */
[----:B------:R-:W-:-:S03]  /*1820*/  USHF.L.U32 UR24, UR26, UR24, URZ ;  /* 0x000000181a187299 */ /* 0x000fc600080006ff */
[----:B------:R-:W-:Y:S09]  /*1830*/  BRA.U UP2, `(.L_x_20) ;  /* 0x0000000102407547 */ /* 0x000ff2000b800000 */
[----:B------:R-:W2:Y:S01]  /*1840*/  LDCU.128 UR8, c[0x0][0xb10] ;  /* 0x00016200ff0877ac */ /* 0x000ea20008000c00 */
[----:B------:R-:W3:Y:S01]  /*1850*/  LDCU UR12, c[0x0][0xb0c] ;  /* 0x00016180ff0c77ac */ /* 0x000ee20008000800 */
[----:B------:R-:W4:Y:S01]  /*1860*/  LDCU UR14, c[0x0][0xb20] ;  /* 0x00016400ff0e77ac */ /* 0x000f220008000800 */
[----:B--2---:R-:W-:Y:S02]  /*1870*/  UIMAD.WIDE.U32 UR4, UR45, UR8, URZ ;  /* 0x000000082d0472a5 */ /* 0x004fe4000f8e00ff */
[----:B------:R-:W-:Y:S02]  /*1880*/  UIMAD.WIDE.U32 UR6, UR46, UR11, URZ ;  /* 0x0000000b2e0672a5 */ /* 0x000fe4000f8e00ff */
[----:B---3--:R-:W-:Y:S02]  /*1890*/  UISETP.NE.AND UP2, UPT, UR12, 0x1, UPT ;  /* 0x000000010c00788c */ /* 0x008fe4000bf45270 */
[----:B------:R-:W-:-:S03]  /*18a0*/  USHF.R.U32.HI UR5, URZ, UR9, UR5 ;  /* 0x00000009ff057299 */ /* 0x000fc60008011605 */
[----:B------:R-:W-:Y:S01]  /*18b0*/  UMOV UR4, UR7 ;  /* 0x0000000700047c82 */ /* 0x000fe20008000000 */
[----:B------:R-:W-:Y:S02]  /*18c0*/  USEL UR5, UR45, UR5, !UP2 ;  /* 0x000000052d057287 */ /* 0x000fe4000d000000 */
[----:B------:R-:W-:Y:S02]  /*18d0*/  UISETP.NE.AND UP2, UPT, UR10, 0x1, UPT ;  /* 0x000000010a00788c */ /* 0x000fe4000bf45270 */
[----:B----4-:R-:W-:-:S04]  /*18e0*/  USHF.R.U32.HI UR4, URZ, UR14, UR4 ;  /* 0x0000000eff047299 */ /* 0x010fc80008011604 */
[----:B------:R-:W-:-:S04]  /*18f0*/  USEL UR4, UR46, UR4, !UP2 ;  /* 0x000000042e047287 */ /* 0x000fc8000d000000 */
[----:B------:R-:W-:Y:S02]  /*1900*/  UIADD3 UR6, UPT, UPT, -UR4, UR5, URZ ;  /* 0x0000000504067290 */ /* 0x000fe4000fffe1ff */
[----:B------:R-:W-:Y:S02]  /*1910*/  UIADD3 UR4, UPT, UPT, UR4, -UR5, URZ ;  /* 0x8000000504047290 */ /* 0x000fe4000fffe0ff */
[----:B------:R-:W-:Y:S02]  /*1920*/  UIMAD UR46, UR6, UR10, UR46 ;  /* 0x0000000a062e72a4 */ /* 0x000fe4000f8e022e */
[----:B------:R-:W-:-:S12]  /*1930*/  UIMAD UR45, UR4, UR12, UR45 ;  /* 0x0000000c042d72a4 */ /* 0x000fd8000f8e022d */
.L_x_20:
[----:B------:R-:W-:Y:S05]  /*1940*/  BRA.U !UP6, `(.L_x_21) ;  /* 0x000000010e0c7547 */ /* 0x000fea000b800000 */
[----:B------:R-:W-:Y:S01]  /*1950*/  UCGABAR_WAIT ;  /* 0x0000000000007dc7 */ /* 0x000fe20008000000 */
[----:B------:R-:W-:Y:S01]  /*1960*/  CCTL.IVALL ;  /* 0x00000000ff00798f */ /* 0x000fe20002000000 */
[----:B------:R-:W-:Y:S05]  /*1970*/  BRA `(.L_x_22) ;  /* 0x0000000000047947 */ /* 0x000fea0003800000 */
.L_x_21:
[----:B------:R-:W-:Y:S06]  /*1980*/  BAR.SYNC.DEFER_BLOCKING 0x0 ;  /* 0x0000000000007b1d */ /* 0x000fec0000010000 */
.L_x_22:
[----:B------:R-:W-:Y:S05]  /*1990*/  BRA.U UP0, `(.L_x_23) ;  /* 0x0000001d001c7547 */ /* 0x000fea000b800000 */
[----:B------:R-:W2:Y:S01]  /*19a0*/  LDCU UR6, c[0x0][0x38c] ;  /* 0x00007180ff0677ac */ /* 0x000ea20008000800 */
[----:B------:R-:W3:Y:S01]  /*19b0*/  S2UR UR9, SR_CgaCtaId ;  /* 0x00000000000979c3 */ /* 0x000ee20000008800 */
[----:B------:R-:W-:Y:S01]  /*19c0*/  PLOP3.LUT P1, PT, PT, PT, UP4, 0x80, 0x8 ;  /* 0x000000000008781c */ /* 0x000fe20003f2f048 */
[----:B------:R-:W-:Y:S01]  /*19d0*/  IMAD.MOV.U32 R12, RZ, RZ, 0x1 ;  /* 0x00000001ff0c7424 */ /* 0x000fe200078e00ff */
[----:B------:R-:W-:Y:S01]  /*19e0*/  USHF.L.U32 UR7, UR21, 0x5, URZ ;  /* 0x0000000515077899 */ /* 0x000fe200080006ff */
[----:B------:R-:W-:Y:S01]  /*19f0*/  ISETP.NE.AND P2, PT, R0, RZ, P3 ;  /* 0x000000ff0000720c */ /* 0x000fe20001f45270 */
[----:B------:R-:W-:Y:S01]  /*1a00*/  UMOV UR8, 0x400 ;  /* 0x0000040000087882 */ /* 0x000fe20000000000 */
[----:B------:R-:W-:Y:S01]  /*1a10*/  UISETP.NE.AND UP1, UPT, UR13, URZ, UPT ;  /* 0x000000ff0d00728c */ /* 0x000fe2000bf25270 */
[----:B------:R-:W-:Y:S02]  /*1a20*/  PLOP3.LUT P1, PT, P1, PT, PT, 0x8, 0x80 ;  /* 0x000000000080781c */ /* 0x000fe40000f2e170 */
[----:B------:R-:W-:Y:S01]  /*1a30*/  CS2R R10, SRZ ;  /* 0x00000000000a7805 */ /* 0x000fe2000001ff00 */
[----:B------:R-:W-:Y:S01]  /*1a40*/  IMAD.MOV.U32 R9, RZ, RZ, RZ ;  /* 0x000000ffff097224 */ /* 0x000fe200078e00ff */
[----:B------:R-:W-:Y:S01]  /*1a50*/  USHF.L.U32 UR49, UR21, 0x7, URZ ;  /* 0x0000000715317899 */ /* 0x000fe200080006ff */
[----:B------:R-:W-:Y:S01]  /*1a60*/  IMAD.MOV.U32 R8, RZ, RZ, 0x1 ;  /* 0x00000001ff087424 */ /* 0x000fe200078e00ff */
[----:B------:R-:W4:Y:S01]  /*1a70*/  LDCU UR39, c[0x0][0x370] ;  /* 0x00006e00ff2777ac */ /* 0x000f220008000800 */
[----:B------:R-:W-:-:S02]  /*1a80*/  USEL UR21, UR43, 0x2, UP1 ;  /* 0x000000022b157887 */ /* 0x000fc40008800000 */
[----:B--2---:R-:W-:Y:S02]  /*1a90*/  UIADD3 UR5, UPT, UPT, UR6, 0x3f, URZ ;  /* 0x0000003f06057890 */ /* 0x004fe4000fffe0ff */
[----:B------:R-:W-:Y:S02]  /*1aa0*/  UIADD3 UR48, UPT, UPT, UR6, 0x7e, URZ ;  /* 0x0000007e06307890 */ /* 0x000fe4000fffe0ff */
[----:B------:R-:W-:Y:S02]  /*1ab0*/  USHF.R.S32.HI UR4, URZ, 0x1f, UR5 ;  /* 0x0000001fff047899 */ /* 0x000fe40008011405 */
[----:B---3--:R-:W-:Y:S02]  /*1ac0*/  ULEA UR13, UR9, UR8, 0x18 ;  /* 0x00000008090d7291 */ /* 0x008fe4000f8ec0ff */
[----:B------:R-:W-:Y:S02]  /*1ad0*/  ULEA.HI UR4, UR4, UR5, URZ, 0x6 ;  /* 0x0000000504047291 */ /* 0x000fe4000f8f30ff */
[----:B------:R-:W-:-:S02]  /*1ae0*/  UIADD3 UR5, UPT, UPT, UR6, -0x1, URZ ;  /* 0xffffffff06057890 */ /* 0x000fc4000fffe0ff */
[----:B------:R-:W-:Y:S02]  /*1af0*/  USHF.R.S32.HI UR41, URZ, 0x6, UR4 ;  /* 0x00000006ff297899 */ /* 0x000fe40008011404 */
[----:B------:R-:W-:Y:S02]  /*1b00*/  UISETP.GE.U32.AND UP2, UPT, UR5, -0x7f, UPT ;  /* 0xffffff810500788c */ /* 0x000fe4000bf46070 */
[----:B------:R-:W-:Y:S02]  /*1b10*/  UISETP.LT.U32.AND UP0, UPT, UR41, 0x14, UPT ;  /* 0x000000142900788c */ /* 0x000fe4000bf01070 */
[----:B------:R-:W-:Y:S02]  /*1b20*/  ULOP3.LUT UR5, UR7, 0x20, URZ, 0xc0, !UPT ;  /* 0x0000002007057892 */ /* 0x000fe4000f8ec0ff */
[----:B------:R-:W-:Y:S01]  /*1b30*/  USEL UR40, UR41, 0x14, UP0 ;  /* 0x0000001429287887 */ /* 0x000fe20008000000 */
[----:B------:R-:W2:Y:S03]  /*1b40*/  LDCU.64 UR26, c[0x0][0x348] ;  /* 0x00006900ff1a77ac */ /* 0x000ea60008000a00 */
[----:B------:R-:W-:-:S02]  /*1b50*/  UIADD3 UR4, UPT, UPT, UR40, -0x1, URZ ;  /* 0xffffffff28047890 */ /* 0x000fc4000fffe0ff */
[----:B------:R-:W-:Y:S01]  /*1b60*/  @UP2 UIADD3 UR4, UPT, UPT, UR40, URZ, URZ ;  /* 0x000000ff28042290 */ /* 0x000fe2000fffe0ff */
[----:B------:R-:W3:Y:S01]  /*1b70*/  LDCU UR38, c[0x0][0x374] ;  /* 0x00006e80ff2677ac */ /* 0x000ee20008000800 */
[----:B------:R-:W-:Y:S02]  /*1b80*/  UIADD3 UR30, UPT, UPT, UR13, 0x2c600, UR28 ;  /* 0x0002c6000d1e7890 */ /* 0x000fe4000fffe01c */
[----:B------:R-:W-:Y:S02]  /*1b90*/  ULEA.HI UR44, UR28, UR5, URZ, 0x1a ;  /* 0x000000051c2c7291 */ /* 0x000fe4000f8fd0ff */
[----:B------:R-:W-:Y:S02]  /*1ba0*/  UIADD3 UR47, UPT, UPT, UR41, -UR40, URZ ;  /* 0x80000028292f7290 */ /* 0x000fe4000fffe0ff */
[----:B------:R-:W-:Y:S02]  /*1bb0*/  UIADD3 UR29, UPT, UPT, UR4, 0x1, URZ ;  /* 0x00000001041d7890 */ /* 0x000fe4000fffe0ff */
[----:B------:R-:W-:Y:S01]  /*1bc0*/  UIADD3 UR43, UPT, UPT, -UR4, URZ, URZ ;  /* 0x000000ff042b7290 */ /* 0x000fe2000fffe1ff */
[----:B----4-:R-:W-:-:S11]  /*1bd0*/  UMOV UR6, URZ ;  /* 0x000000ff00067c82 */ /* 0x010fd60008000000 */
.L_x_43:
[----:B------:R-:W4:Y:S02]  /*1be0*/  S2UR UR4, SR_CgaCtaId ;  /* 0x00000000000479c3 */ /* 0x000f240000008800 */
[----:B----4-:R-:W-:-:S09]  /*1bf0*/  UISETP.NE.AND UP0, UPT, UR4, URZ, UPT ;  /* 0x000000ff0400728c */ /* 0x010fd2000bf05270 */
[----:B------:R-:W-:Y:S05]  /*1c00*/  BRA.U UP0, `(.L_x_24) ;  /* 0x0000000100287547 */ /* 0x000fea000b800000 */
[----:B------:R-:W-:Y:S02]  /*1c10*/  LEA R0, R9, UR13, 0x3 ;  /* 0x0000000d09007c11 */ /* 0x000fe4000f8e18ff */
[----:B------:R-:W-:-:S04]  /*1c20*/  SHF.L.U32 R2, R8, 0x1f, RZ ;  /* 0x0000001f08027819 */ /* 0x000fc800000006ff */
[----:B------:R-:W4:Y:S02]  /*1c30*/  SYNCS.PHASECHK.TRANS64.TRYWAIT P0, [R0+URZ+0x1d0], R2 ;  /* 0x0001d002000075a7 */ /* 0x000f2400080011ff */
[----:B----4-:R-:W-:Y:S05]  /*1c40*/  @!P0 BRA `(.L_x_25) ;  /* 0x0000006400408947 */ /* 0x010fea0003800000 */
.L_x_130:
[----:B------:R-:W-:Y:S01]  /*1c50*/  VIADD R9, R9, 0x1 ;  /* 0x0000000109097836 */ /* 0x000fe20000000000 */
[----:B------:R4:W-:Y:S04]  /*1c60*/  SYNCS.ARRIVE.TRANS64.A1T0 RZ, [R0+URZ+0x1c0], RZ ;  /* 0x0001c0ff00ff79a7 */ /* 0x0009e800081000ff */
[----:B------:R-:W-:-:S04]  /*1c70*/  ISETP.NE.AND P0, PT, R9, 0x2, PT ;  /* 0x000000020900780c */ /* 0x000fc80003f05270 */
[----:B------:R-:W-:Y:S02]  /*1c80*/  SEL R9, R9, RZ, P0 ;  /* 0x000000ff09097207 */ /* 0x000fe40000000000 */
[----:B----4-:R-:W-:-:S04]  /*1c90*/  SEL R0, RZ, 0x1, P0 ;  /* 0x00000001ff007807 */ /* 0x010fc80000000000 */
[----:B------:R-:W-:-:S07]  /*1ca0*/  LOP3.LUT R8, R8, R0, RZ, 0x3c, !PT ;  /* 0x0000000008087212 */ /* 0x000fce00078e3cff */
.L_x_24:
[----:B------:R-:W-:Y:S01]  /*1cb0*/  ULEA UR4, UR6, UR13, 0x3 ;  /* 0x0000000d06047291 */ /* 0x000fe2000f8e18ff */
[----:B------:R-:W-:Y:S01]  /*1cc0*/  SHF.L.U32 R0, R12, 0x1f, RZ ;  /* 0x0000001f0c007819 */ /* 0x000fe200000006ff */
[----:B------:R-:W-:Y:S02]  /*1cd0*/  UISETP.GE.U32.AND UP0, UPT, UR48, 0x7f, UPT ;  /* 0x0000007f3000788c */ /* 0x000fe4000bf06070 */
[----:B------:R-:W-:Y:S01]  /*1ce0*/  ULEA UR19, UR46, UR44, 0x6 ;  /* 0x0000002c2e137291 */ /* 0x000fe2000f8e30ff */
[----:B------:R-:W-:-:S04]  /*1cf0*/  UMOV UR7, URZ ;  /* 0x000000ff00077c82 */ /* 0x000fc80008000000 */
[----:B------:R4:W1:Y:S01]  /*1d00*/  SYNCS.PHASECHK.TRANS64.TRYWAIT P0, [UR4+0xa0], R0 ;  /* 0x0000a000ff0075a7 */ /* 0x0008620008001104 */
[----:B------:R-:W-:-:S04]  /*1d10*/  ULEA.HI UR4, UR45, UR45, URZ, 0x1 ;  /* 0x0000002d2d047291 */ /* 0x000fc8000f8f08ff */
[----:B------:R-:W-:-:S04]  /*1d20*/  USHF.L.U32 UR4, UR4, 0x7, URZ ;  /* 0x0000000704047899 */ /* 0x000fc800080006ff */
[----:B------:R-:W-:-:S04]  /*1d30*/  ULOP3.LUT UR35, UR4, 0xffffff00, URZ, 0xc0, !UPT ;  /* 0xffffff0004237892 */ /* 0x000fc8000f8ec0ff */
[----:B------:R-:W-:Y:S01]  /*1d40*/  ULOP3.LUT UR35, UR35, 0x80, UR49, 0xf8, !UPT ;  /* 0x0000008023237892 */ /* 0x000fe2000f8ef831 */
[----:B------:R-:W-:Y:S11]  /*1d50*/  BRA.U !UP0, `(.L_x_26) ;  /* 0x0000000108c47547 */ /* 0x000ff6000b800000 */
[----:B------:R-:W-:Y:S01]  /*1d60*/  UMOV UR10, UR43 ;  /* 0x0000002b000a7c82 */ /* 0x000fe20008000000 */
[----:B------:R-:W-:Y:S01]  /*1d70*/  UMOV UR4, UR6 ;  /* 0x0000000600047c82 */ /* 0x000fe20008000000 */
[----:B------:R-:W-:-:S05]  /*1d80*/  UMOV UR34, URZ ;  /* 0x000000ff00227c82 */ /* 0x000fca0008000000 */
.L_x_32:
[----:B------:R-:W-:Y:S01]  /*1d90*/  ULEA UR33, UR4, UR13, 0x3 ;  /* 0x0000000d04217291 */ /* 0x000fe2000f8e18ff */
[----:B------:R-:W-:Y:S01]  /*1da0*/  @P3 MOV R2, 0x5000 ;  /* 0x0000500000023802 */ /* 0x000fe20000000f00 */
[----:B-12---:R-:W-:Y:S10]  /*1db0*/  @P0 BRA `(.L_x_27) ;  /* 0x00000000000c0947 */ /* 0x006ff40003800000 */
[----:B------:R-:W-:-:S04]  /*1dc0*/  SHF.L.U32 R3, R12, 0x1f, RZ ;  /* 0x0000001f0c037819 */ /* 0x000fc800000006ff */
[----:B------:R-:W1:Y:S02]  /*1dd0*/  SYNCS.PHASECHK.TRANS64.TRYWAIT P0, [UR33+0xa0], R3 ;  /* 0x0000a003ff0075a7 */ /* 0x000e640008001121 */
[----:B-1----:R-:W-:Y:S05]  /*1de0*/  @!P0 BRA `(.L_x_28) ;  /* 0x0000006000ec8947 */ /* 0x002fea0003800000 */
.L_x_27:
[----:B------:R1:W-:Y:S01]  /*1df0*/  @P3 SYNCS.ARRIVE.TRANS64 RZ, [UR33], R2 ;  /* 0x00000002ffff39a7 */ /* 0x0003e20008000021 */
[----:B------:R-:W-:Y:S02]  /*1e00*/  ULOP3.LUT UR5, UR21, 0x2, URZ, 0xfc, !UPT ;  /* 0x0000000215057892 */ /* 0x000fe4000f8efcff */
[----:B------:R-:W-:Y:S02]  /*1e10*/  UIADD3 UR10, UPT, UPT, UR10, 0x1, URZ ;  /* 0x000000010a0a7890 */ /* 0x000fe4000fffe0ff */
[----:B------:R-:W-:Y:S02]  /*1e20*/  UISETP.NE.AND UP0, UPT, UR5, 0x2, UPT ;  /* 0x000000020500788c */ /* 0x000fe4000bf05270 */
[----:B------:R-:W-:-:S07]  /*1e30*/  UISETP.NE.AND UP2, UPT, UR10, 0x1, UPT ;  /* 0x000000010a00788c */ /* 0x000fce000bf45270 */
[----:B------:R-:W-:Y:S05]  /*1e40*/  BRA.U UP0, `(.L_x_29) ;  /* 0x0000000100047547 */ /* 0x000fea000b800000 */
[----:B--23--:R-:W-:Y:S05]  /*1e50*/  BPT.TRAP 0x1 ;  /* 0x000000040000795c */ /* 0x00cfea0000300000 */
.L_x_29:
[----:B------:R-:W-:Y:S04]  /*1e60*/  BSSY.RECONVERGENT B0, `(.L_x_30) ;  /* 0x0000003000007945 */ /* 0x000fe80003800200 */
[----:B------:R-:W-:Y:S05]  /*1e70*/  @!P2 BRA `(.L_x_31) ;  /* 0x000000000004a947 */ /* 0x000fea0003800000 */
[----:B--23--:R-:W-:Y:S05]  /*1e80*/  BPT.TRAP 0x1 ;  /* 0x000000040000795c */ /* 0x00cfea0000300000 */
.L_x_31:
[----:B--23--:R-:W-:Y:S05]  /*1e90*/  BSYNC.RECONVERGENT B0 ;  /* 0x0000000000007941 */ /* 0x00cfea0003800200 */
.L_x_30:
[----:B------:R-:W-:Y:S02]  /*1ea0*/  UIADD3 UR5, UPT, UPT, UR4, 0x1, URZ ;  /* 0x0000000104057890 */ /* 0x000fe4000fffe0ff */
[----:B------:R-:W-:Y:S02]  /*1eb0*/  ULEA UR32, UR4, UR13, 0xd ;  /* 0x0000000d04207291 */ /* 0x000fe4000f8e68ff */
[----:B------:R-:W-:Y:S02]  /*1ec0*/  UISETP.NE.AND UP0, UPT, UR5, 0x14, UPT ;  /* 0x000000140500788c */ /* 0x000fe4000bf05270 */
[----:B------:R-:W-:Y:S02]  /*1ed0*/  UIADD3 UR8, UP1, UPT, UR26, 0x80, URZ ;  /* 0x000000801a087890 */ /* 0x000fe4000ff3e0ff */
[----:B------:R-:W-:Y:S02]  /*1ee0*/  USEL UR7, URZ, 0x1, UP0 ;  /* 0x00000001ff077887 */ /* 0x000fe40008000000 */
[----:B------:R-:W-:-:S02]  /*1ef0*/  USEL UR6, UR5, URZ, UP0 ;  /* 0x000000ff05067287 */ /* 0x000fc40008000000 */
[----:B------:R-:W-:Y:S02]  /*1f00*/  ULEA UR16, UR4, UR28, 0xb ;  /* 0x0000001c04107291 */ /* 0x000fe4000f8e58ff */
[----:B------:R-:W-:Y:S01]  /*1f10*/  ULEA UR5, UR6, UR13, 0x3 ;  /* 0x0000000d06057291 */ /* 0x000fe2000f8e18ff */
[----:B------:R-:W-:Y:S01]  /*1f20*/  LOP3.LUT R12, R12, UR7, RZ, 0x3c, !PT ;  /* 0x000000070c0c7c12 */ /* 0x000fe2000f8e3cff */
[----:B------:R-:W-:Y:S02]  /*1f30*/  UIADD3 UR4, UP0, UPT, UR26, 0x180, URZ ;  /* 0x000001801a047890 */ /* 0x000fe4000ff1e0ff */
[----:B------:R-:W-:Y:S01]  /*1f40*/  ULOP3.LUT UR33, UR33, 0xfefffff8, URZ, 0xc0, !UPT ;  /* 0xfefffff821217892 */ /* 0x000fe2000f8ec0ff */
[----:B-1--4-:R-:W-:Y:S01]  /*1f50*/  SHF.L.U32 R0, R12, 0x1f, RZ ;  /* 0x0000001f0c007819 */ /* 0x012fe200000006ff */
[----:B------:R-:W-:Y:S02]  /*1f60*/  UIADD3.X UR9, UPT, UPT, URZ, UR27, URZ, UP1, !UPT ;  /* 0x0000001bff097290 */ /* 0x000fe40008ffe4ff */
[----:B------:R-:W-:Y:S01]  /*1f70*/  UIADD3 UR32, UPT, UPT, UR32, 0x4600, URZ ;  /* 0x0000460020207890 */ /* 0x000fe2000fffe0ff */
[----:B------:R1:W2:Y:S01]  /*1f80*/  SYNCS.PHASECHK.TRANS64.TRYWAIT P0, [UR5+0xa0], R0 ;  /* 0x0000a000ff0075a7 */ /* 0x0002a20008001105 */
[----:B------:R-:W-:-:S02]  /*1f90*/  UIADD3 UR16, UPT, UPT, UR13, 0x2c600, UR16 ;  /* 0x0002c6000d107890 */ /* 0x000fc4000fffe010 */
[----:B------:R-:W-:Y:S02]  /*1fa0*/  UIADD3.X UR5, UPT, UPT, URZ, UR27, URZ, UP0, !UPT ;  /* 0x0000001bff057290 */ /* 0x000fe400087fe4ff */
[----:B------:R-:W-:Y:S01]  /*1fb0*/  UPRMT UR7, URZ, 0x5410, UR24 ;  /* 0x00005410ff077896 */ /* 0x000fe20008000018 */
[----:B------:R-:W-:Y:S01]  /*1fc0*/  UMOV UR14, 0x0 ;  /* 0x00000000000e7882 */ /* 0x000fe20000000000 */
[----:B------:R-:W-:Y:S01]  /*1fd0*/  UMOV UR15, 0x10000000 ;  /* 0x10000000000f7882 */ /* 0x000fe20000000000 */
[----:B------:R-:W-:Y:S01]  /*1fe0*/  UMOV UR18, UR34 ;  /* 0x0000002200127c82 */ /* 0x000fe20008000000 */
[----:B------:R-:W-:Y:S01]  /*1ff0*/  UMOV UR20, UR36 ;  /* 0x0000002400147c82 */ /* 0x000fe20008000000 */
[----:B------:R-:W-:Y:S01]  /*2000*/  UMOV UR17, UR33 ;  /* 0x0000002100117c82 */ /* 0x000fe20008000000 */
[----:B------:R3:W-:Y:S03]  /*2010*/  UTMALDG.3D.2CTA [UR32], [UR8], desc[UR14] ;  /* 0x00000e20080075b4 */ /* 0x0007e60008211000 */
[----:B------:R4:W-:Y:S01]  /*2020*/  UTMALDG.3D.MULTICAST.2CTA [UR16], [UR4], UR7, desc[UR14] ;  /* 0x00000e10040073b4 */ /* 0x0009e20008211807 */
[----:B---3--:R-:W-:Y:S01]  /*2030*/  UIADD3 UR34, UPT, UPT, UR34, 0x40, URZ ;  /* 0x0000004022227890 */ /* 0x008fe2000fffe0ff */
[----:B----4-:R-:W-:Y:S01]  /*2040*/  UMOV UR7, UR29 ;  /* 0x0000001d00077c82 */ /* 0x010fe20008000000 */
[----:B------:R-:W-:Y:S01]  /*2050*/  UMOV UR4, UR6 ;  /* 0x0000000600047c82 */ /* 0x000fe20008000000 */
[----:B------:R-:W-:Y:S09]  /*2060*/  BRA.U UP2, `(.L_x_32) ;  /* 0xfffffffd02487547 */ /* 0x000ff2000b83ffff */
.L_x_26:
[----:B------:R-:W-:Y:S01]  /*2070*/  ULEA UR4, UR6, UR13, 0x3 ;  /* 0x0000000d06047291 */ /* 0x000fe2000f8e18ff */
[----:B-1--4-:R-:W-:Y:S01]  /*2080*/  SHF.L.U32 R0, R12, 0x1f, RZ ;  /* 0x0000001f0c007819 */ /* 0x012fe200000006ff */
[----:B------:R-:W-:Y:S01]  /*2090*/  @!P1 SYNCS.ARRIVE.TRANS64.A1T0 RZ, [UR13+0x158], RZ ;  /* 0x000158ffffff99a7 */ /* 0x000fe2000810000d */
[----:B------:R-:W-:-:S06]  /*20a0*/  UISETP.GT.AND UP0, UPT, UR41, UR40, UPT ;  /* 0x000000282900728c */ /* 0x000fcc000bf04270 */
[----:B--2---:R1:W2:Y:S03]  /*20b0*/  SYNCS.PHASECHK.TRANS64.TRYWAIT P0, [UR4+0xa0], R0 ;  /* 0x0000a000ff0075a7 */ /* 0x0042a60008001104 */
[----:B------:R-:W-:Y:S05]  /*20c0*/  BRA.U !UP0, `(.L_x_33) ;  /* 0x0000000108c07547 */ /* 0x000fea000b800000 */
[----:B------:R-:W-:Y:S01]  /*20d0*/  UIADD3 UR25, UPT, UPT, UR47, UR7, URZ ;  /* 0x000000072f197290 */ /* 0x000fe2000fffe0ff */
[----:B------:R-:W-:-:S11]  /*20e0*/  UMOV UR4, UR6 ;  /* 0x0000000600047c82 */ /* 0x000fd60008000000 */
.L_x_39:
[----:B------:R-:W-:Y:S01]  /*20f0*/  ULEA UR9, UR4, UR13, 0x3 ;  /* 0x0000000d04097291 */ /* 0x000fe2000f8e18ff */
[----:B--2---:R-:W-:Y:S01]  /*2100*/  @P3 MOV R2, 0x5000 ;  /* 0x0000500000023802 */ /* 0x004fe20000000f00 */
[----:B-12-4-:R-:W-:Y:S10]  /*2110*/  @P0 BRA `(.L_x_34) ;  /* 0x00000000000c0947 */ /* 0x016ff40003800000 */
[----:B------:R-:W-:-:S04]  /*2120*/  SHF.L.U32 R3, R12, 0x1f, RZ ;  /* 0x0000001f0c037819 */ /* 0x000fc800000006ff */
[----:B------:R-:W2:Y:S02]  /*2130*/  SYNCS.PHASECHK.TRANS64.TRYWAIT P0, [UR9+0xa0], R3 ;  /* 0x0000a003ff0075a7 */ /* 0x000ea40008001109 */
[----:B--2---:R-:W-:Y:S05]  /*2140*/  @!P0 BRA `(.L_x_35) ;  /* 0x00000060002c8947 */ /* 0x004fea0003800000 */
.L_x_34:
[----:B------:R2:W-:Y:S01]  /*2150*/  @P3 SYNCS.ARRIVE.TRANS64 RZ, [UR9], R2 ;  /* 0x00000002ffff39a7 */ /* 0x0005e20008000009 */
[----:B------:R-:W-:-:S04]  /*2160*/  ULOP3.LUT UR5, UR21, 0x2, URZ, 0xfc, !UPT ;  /* 0x0000000215057892 */ /* 0x000fc8000f8efcff */
[----:B------:R-:W-:-:S09]  /*2170*/  UISETP.NE.AND UP0, UPT, UR5, 0x2, UPT ;  /* 0x000000020500788c */ /* 0x000fd2000bf05270 */
[----:B------:R-:W-:Y:S05]  /*2180*/  BRA.U UP0, `(.L_x_36) ;  /* 0x0000000100047547 */ /* 0x000fea000b800000 */
[----:B---3--:R-:W-:Y:S05]  /*2190*/  BPT.TRAP 0x1 ;  /* 0x000000040000795c */ /* 0x008fea0000300000 */
.L_x_36:
[----:B------:R-:W-:Y:S04]  /*21a0*/  BSSY.RECONVERGENT B0, `(.L_x_37) ;  /* 0x0000003000007945 */ /* 0x000fe80003800200 */
[----:B------:R-:W-:Y:S05]  /*21b0*/  @!P2 BRA `(.L_x_38) ;  /* 0x000000000004a947 */ /* 0x000fea0003800000 */
[----:B---3--:R-:W-:Y:S05]  /*21c0*/  BPT.TRAP 0x1 ;  /* 0x000000040000795c */ /* 0x008fea0000300000 */
.L_x_38:
[----:B---3--:R-:W-:Y:S05]  /*21d0*/  BSYNC.RECONVERGENT B0 ;  /* 0x0000000000007941 */ /* 0x008fea0003800200 */
.L_x_37:
[----:B------:R-:W-:Y:S02]  /*21e0*/  UIADD3 UR5, UPT, UPT, UR4, 0x1, URZ ;  /* 0x0000000104057890 */ /* 0x000fe4000fffe0ff */
[----:B------:R-:W-:Y:S02]  /*21f0*/  USHF.L.U32 UR10, UR7, 0x6, URZ ;  /* 0x00000006070a7899 */ /* 0x000fe400080006ff */
[----:B------:R-:W-:Y:S02]  /*2200*/  UISETP.NE.AND UP0, UPT, UR5, 0x14, UPT ;  /* 0x000000140500788c */ /* 0x000fe4000bf05270 */
[----:B------:R-:W-:Y:S02]  /*2210*/  UIADD3 UR7, UPT, UPT, UR7, 0x1, URZ ;  /* 0x0000000107077890 */ /* 0x000fe4000fffe0ff */
[----:B------:R-:W-:Y:S02]  /*2220*/  USEL UR8, URZ, 0x1, UP0 ;  /* 0x00000001ff087887 */ /* 0x000fe40008000000 */
[----:B------:R-:W-:-:S02]  /*2230*/  USEL UR6, UR5, URZ, UP0 ;  /* 0x000000ff05067287 */ /* 0x000fc40008000000 */
[----:B------:R-:W-:Y:S02]  /*2240*/  UIADD3 UR22, UP0, UPT, UR26, 0x180, URZ ;  /* 0x000001801a167890 */ /* 0x000fe4000ff1e0ff */
[----:B------:R-:W-:Y:S01]  /*2250*/  LOP3.LUT R12, R12, UR8, RZ, 0x3c, !PT ;  /* 0x000000080c0c7c12 */ /* 0x000fe2000f8e3cff */
[----:B------:R-:W-:Y:S02]  /*2260*/  ULEA UR8, UR4, UR13, 0xd ;  /* 0x0000000d04087291 */ /* 0x000fe4000f8e68ff */
[----:B------:R-:W-:Y:S01]  /*2270*/  UIADD3 UR14, UP1, UPT, UR26, 0x80, URZ ;  /* 0x000000801a0e7890 */ /* 0x000fe2000ff3e0ff */
[----:B-1----:R-:W-:Y:S01]  /*2280*/  SHF.L.U32 R0, R12, 0x1f, RZ ;  /* 0x0000001f0c007819 */ /* 0x002fe200000006ff */
[----:B------:R-:W-:Y:S02]  /*2290*/  UIADD3.X UR23, UPT, UPT, URZ, UR27, URZ, UP0, !UPT ;  /* 0x0000001bff177290 */ /* 0x000fe400087fe4ff */
[----:B------:R-:W-:Y:S02]  /*22a0*/  UISETP.NE.AND UP0, UPT, UR7, UR25, UPT ;  /* 0x000000190700728c */ /* 0x000fe4000bf05270 */
[----:B------:R-:W-:-:S02]  /*22b0*/  ULEA UR5, UR6, UR13, 0x3 ;  /* 0x0000000d06057291 */ /* 0x000fc4000f8e18ff */
[----:B------:R-:W-:Y:S02]  /*22c0*/  ULOP3.LUT UR9, UR9, 0xfefffff8, URZ, 0xc0, !UPT ;  /* 0xfefffff809097892 */ /* 0x000fe4000f8ec0ff */
[----:B------:R-:W-:Y:S02]  /*22d0*/  ULEA UR16, UR4, UR30, 0xb ;  /* 0x0000001e04107291 */ /* 0x000fe4000f8e58ff */
[----:B------:R-:W-:Y:S02]  /*22e0*/  UIADD3 UR8, UPT, UPT, UR8, 0x4600, URZ ;  /* 0x0000460008087890 */ /* 0x000fe4000fffe0ff */
[----:B------:R-:W-:Y:S01]  /*22f0*/  UIADD3.X UR15, UPT, UPT, URZ, UR27, URZ, UP1, !UPT ;  /* 0x0000001bff0f7290 */ /* 0x000fe20008ffe4ff */
[----:B------:R4:W1:Y:S01]  /*2300*/  SYNCS.PHASECHK.TRANS64.TRYWAIT P0, [UR5+0xa0], R0 ;  /* 0x0000a000ff0075a7 */ /* 0x0008620008001105 */
[----:B------:R-:W-:Y:S01]  /*2310*/  UPRMT UR4, URZ, 0x5410, UR24 ;  /* 0x00005410ff047896 */ /* 0x000fe20008000018 */
[----:B------:R-:W-:Y:S01]  /*2320*/  UMOV UR32, 0x0 ;  /* 0x0000000000207882 */ /* 0x000fe20000000000 */
[----:B------:R-:W-:Y:S01]  /*2330*/  UMOV UR33, 0x10000000 ;  /* 0x1000000000217882 */ /* 0x000fe20000000000 */
[----:B------:R-:W-:Y:S01]  /*2340*/  UMOV UR11, UR35 ;  /* 0x00000023000b7c82 */ /* 0x000fe20008000000 */
[----:B------:R-:W-:Y:S01]  /*2350*/  UMOV UR12, UR36 ;  /* 0x00000024000c7c82 */ /* 0x000fe20008000000 */
[----:B------:R-:W-:Y:S01]  /*2360*/  UMOV UR20, UR36 ;  /* 0x0000002400147c82 */ /* 0x000fe20008000000 */
[----:B------:R-:W-:Y:S01]  /*2370*/  UMOV UR17, UR9 ;  /* 0x0000000900117c82 */ /* 0x000fe20008000000 */
[----:B------:R-:W-:Y:S01]  /*2380*/  UMOV UR18, UR10 ;  /* 0x0000000a00127c82 */ /* 0x000fe20008000000 */
[----:B------:R-:W-:Y:S01]  /*2390*/  UTMALDG.3D.2CTA [UR8], [UR14], desc[UR32] ;  /* 0x000020080e0075b4 */ /* 0x000fe20008211000 */
[----:B------:R3:W-:Y:S02]  /*23a0*/  UTMALDG.3D.MULTICAST.2CTA [UR16], [UR22], UR4, desc[UR32] ;  /* 0x00002010160073b4 */ /* 0x0007e40008211804 */
[----:B---3--:R-:W-:Y:S01]  /*23b0*/  UMOV UR4, UR6 ;  /* 0x0000000600047c82 */ /* 0x008fe20008000000 */
[----:B------:R-:W-:Y:S05]  /*23c0*/  BRA.U UP0, `(.L_x_39) ;  /* 0xfffffffd00487547 */ /* 0x000fea000b83ffff */
.L_x_33:
[C---:B------:R-:W-:Y:S01]  /*23d0*/  LEA R3, R11.reuse, UR13, 0x3 ;  /* 0x0000000d0b037c11 */ /* 0x040fe2000f8e18ff */
[----:B------:R-:W-:Y:S01]  /*23e0*/  NOP ;  /* 0x0000000000007918 */ /* 0x000fe20000000000 */
[----:B-1--4-:R-:W-:Y:S02]  /*23f0*/  SHF.L.U32 R0, R10, 0x1f, RZ ;  /* 0x0000001f0a007819 */ /* 0x012fe400000006ff */
[----:B------:R-:W-:Y:S02]  /*2400*/  LEA R4, R11, UR13, 0x4 ;  /* 0x0000000d0b047c11 */ /* 0x000fe4000f8e20ff */
[----:B--2---:R-:W1:Y:S02]  /*2410*/  SYNCS.PHASECHK.TRANS64.TRYWAIT P0, [R3+URZ+0x160], R0 ;  /* 0x00016000030075a7 */ /* 0x004e6400080011ff */
[----:B-1----:R-:W-:Y:S05]  /*2420*/  @!P0 BRA `(.L_x_40) ;  /* 0x0000005c008c8947 */ /* 0x002fea0003800000 */
.L_x_133:
[----:B------:R-:W2:Y:S01]  /*2430*/  LDS.128 R4, [R4+0x1f0] ;  /* 0x0001f00004047984 */ /* 0x000ea20000000c00 */
[----:B------:R-:W-:Y:S01]  /*2440*/  UISETP.GE.AND UP0, UPT, UR42, 0x1, UPT ;  /* 0x000000012a00788c */ /* 0x000fe2000bf06270 */
[----:B------:R-:W-:Y:S01]  /*2450*/  @!PT LDS RZ, [RZ] ;  /* 0x00000000fffff984 */ /* 0x000fe20000000800 */
[----:B------:R-:W-:Y:S01]  /*2460*/  @!PT LDS RZ, [RZ] ;  /* 0x00000000fffff984 */ /* 0x000fe20000000800 */
[----:B------:R-:W-:Y:S01]  /*2470*/  @!PT LDS RZ, [RZ] ;  /* 0x00000000fffff984 */ /* 0x000fe20000000800 */
[----:B------:R-:W-:Y:S01]  /*2480*/  @!PT LDS RZ, [RZ] ;  /* 0x00000000fffff984 */ /* 0x000fe20000000800 */
[----:B------:R4:W-:Y:S06]  /*2490*/  MEMBAR.ALL.CTA ;  /* 0x0000000000007992 */ /* 0x0009ec0000008000 */
[----:B----4-:R-:W4:Y:S01]  /*24a0*/  FENCE.VIEW.ASYNC.S ;  /* 0x00000000000073c6 */ /* 0x010f220000000000 */
[----:B--2---:R-:W-:-:S13]  /*24b0*/  LOP3.LUT P0, RZ, R6, 0x1, RZ, 0xc0, !PT ;  /* 0x0000000106ff7812 */ /* 0x004fda000780c0ff */
[----:B----4-:R-:W-:Y:S01]  /*24c0*/  VOTEU.ANY UP1, P0 ;  /* 0x0000000000ff7886 */ /* 0x010fe20000020100 */
[----:B------:R-:W-:-:S13]  /*24d0*/  PLOP3.LUT P0, PT, PT, PT, UP1, 0x80, 0x8 ;  /* 0x000000000008781c */ /* 0x000fda0003f0f018 */
[----:B-1----:R-:W-:Y:S02]  /*24e0*/  @P0 LOP3.LUT R0, R5, 0xffff, RZ, 0xc0, !PT ;  /* 0x0000ffff05000812 */ /* 0x002fe400078ec0ff */
[----:B------:R-:W-:Y:S02]  /*24f0*/  @P0 MOV R2, R4 ;  /* 0x0000000400020202 */ /* 0x000fe40000000f00 */
[----:B------:R-:W-:Y:S01]  /*2500*/  @P0 R2UR UR5, R0 ;  /* 0x00000000000502ca */ /* 0x000fe200000e0000 */
[----:B------:R-:W-:Y:S01]  /*2510*/  VIADD R0, R3, 0x170 ;  /* 0x0000017003007836 */ /* 0x000fe20000000000 */
[----:B------:R-:W-:Y:S02]  /*2520*/  @P0 SHF.R.U32.HI R4, RZ, 0x10, R5 ;  /* 0x00000010ff040819 */ /* 0x000fe40000011605 */
[----:B------:R-:W-:Y:S02]  /*2530*/  @P0 R2UR UR7, R2 ;  /* 0x00000000020702ca */ /* 0x000fe400000e0000 */
[----:B------:R-:W-:-:S02]  /*2540*/  PRMT R0, RZ, 0x654, R0 ;  /* 0x00000654ff007816 */ /* 0x000fc40000000000 */
[----:B------:R-:W-:Y:S02]  /*2550*/  @P0 R2UR UR4, R4 ;  /* 0x00000000040402ca */ /* 0x000fe400000e0000 */
[----:B------:R1:W-:Y:S03]  /*2560*/  SYNCS.ARRIVE.TRANS64.RED.A1T0 RZ, [R0+URZ], RZ ;  /* 0x000000ff00ff79a7 */ /* 0x0003e600081004ff */
[----:B------:R-:W-:-:S04]  /*2570*/  @UP1 UMOV UR31, UR5 ;  /* 0x00000005001f1c82 */ /* 0x000fc80008000000 */
[----:B------:R-:W-:-:S04]  /*2580*/  @UP1 UMOV UR37, UR7 ;  /* 0x0000000700251c82 */ /* 0x000fc80008000000 */
[----:B------:R-:W-:Y:S01]  /*2590*/  @UP1 UMOV UR36, UR4 ;  /* 0x0000000400241c82 */ /* 0x000fe20008000000 */
[----:B------:R-:W-:Y:S05]  /*25a0*/  BRA.U !UP0, `(.L_x_41) ;  /* 0x0000000108d47547 */ /* 0x000fea000b800000 */
[----:B------:R-:W3:Y:S01]  /*25b0*/  LDCU.128 UR16, c[0x0][0xb10] ;  /* 0x00016200ff1077ac */ /* 0x000ee20008000c00 */
[----:B------:R-:W2:Y:S01]  /*25c0*/  LDCU UR12, c[0x0][0xb20] ;  /* 0x00016400ff0c77ac */ /* 0x000ea20008000800 */
[----:B------:R-:W4:Y:S01]  /*25d0*/  LDCU UR20, c[0x0][0xb0c] ;  /* 0x00016180ff1477ac */ /* 0x000f220008000800 */
[----:B------:R-:W1:Y:S01]  /*25e0*/  LDCU.64 UR8, c[0x0][0xb28] ;  /* 0x00016500ff0877ac */ /* 0x000e620008000a00 */
[----:B------:R-:W-:Y:S02]  /*25f0*/  UISETP.NE.AND UP3, UPT, UR42, 0x1, UPT ;  /* 0x000000012a00788c */ /* 0x000fe4000bf65270 */
[----:B---3--:R-:W-:Y:S02]  /*2600*/  UIMAD.WIDE.U32 UR10, UR38, UR19, URZ ;  /* 0x00000013260a72a5 */ /* 0x008fe4000f8e00ff */
[----:B------:R-:W-:Y:S02]  /*2610*/  UIMAD.WIDE.U32 UR4, UR39, UR16, URZ ;  /* 0x00000010270472a5 */ /* 0x000fe4000f8e00ff */
[----:B------:R-:W-:-:S02]  /*2620*/  UISETP.NE.AND UP0, UPT, UR18, 0x1, UPT ;  /* 0x000000011200788c */ /* 0x000fc4000bf05270 */
[----:B------:R-:W-:Y:S01]  /*2630*/  UIMAD.WIDE.U32 UR22, UR31, UR19, URZ ;  /* 0x000000131f1672a5 */ /* 0x000fe2000f8e00ff */
[----:B------:R-:W-:Y:S02]  /*2640*/  UMOV UR10, UR11 ;  /* 0x0000000b000a7c82 */ /* 0x000fe40008000000 */
[----:B------:R-:W-:Y:S01]  /*2650*/  UMOV UR4, UR5 ;  /* 0x0000000500047c82 */ /* 0x000fe20008000000 */
[----:B--2---:R-:W-:Y:S02]  /*2660*/  USHF.R.U32.HI UR10, URZ, UR12, UR10 ;  /* 0x0000000cff0a7299 */ /* 0x004fe4000801160a */
[----:B----4-:R-:W-:Y:S02]  /*2670*/  UISETP.NE.AND UP2, UPT, UR20, 0x1, UPT ;  /* 0x000000011400788c */ /* 0x010fe4000bf45270 */
[----:B------:R-:W-:Y:S02]  /*2680*/  USHF.R.U32.HI UR4, URZ, UR17, UR4 ;  /* 0x00000011ff047299 */ /* 0x000fe40008011604 */
[----:B------:R-:W-:-:S02]  /*2690*/  USEL UR5, UR38, UR10, !UP0 ;  /* 0x0000000a26057287 */ /* 0x000fc4000c000000 */
[----:B------:R-:W-:Y:S02]  /*26a0*/  USEL UR7, UR39, UR4, !UP2 ;  /* 0x0000000427077287 */ /* 0x000fe4000d000000 */
[----:B-1----:R-:W-:Y:S01]  /*26b0*/  UIMAD.WIDE.U32 UR10, UR5, UR8, URZ ;  /* 0x00000008050a72a5 */ /* 0x002fe2000f8e00ff */
[----:B------:R-:W-:Y:S01]  /*26c0*/  UMOV UR4, UR23 ;  /* 0x0000001700047c82 */ /* 0x000fe20008000000 */
[----:B------:R-:W-:Y:S02]  /*26d0*/  UIMAD.WIDE.U32 UR14, UR37, UR16, URZ ;  /* 0x00000010250e72a5 */ /* 0x000fe4000f8e00ff */
[----:B------:R-:W-:-:S03]  /*26e0*/  UIMAD.WIDE.U32 UR22, UR7, UR8, URZ ;  /* 0x00000008071672a5 */ /* 0x000fc6000f8e00ff */
[----:B------:R-:W-:Y:S01]  /*26f0*/  UMOV UR10, UR11 ;  /* 0x0000000b000a7c82 */ /* 0x000fe20008000000 */
[----:B------:R-:W-:Y:S02]  /*2700*/  USHF.R.U32.HI UR4, URZ, UR12, UR4 ;  /* 0x0000000cff047299 */ /* 0x000fe40008011604 */
[----:B------:R-:W-:Y:S01]  /*2710*/  @UP3 USHF.R.U32.HI UR5, URZ, UR9, UR10 ;  /* 0x00000009ff053299 */ /* 0x000fe2000801160a */
[----:B------:R-:W-:Y:S01]  /*2720*/  UMOV UR14, UR15 ;  /* 0x0000000f000e7c82 */ /* 0x000fe20008000000 */
[----:B------:R-:W-:Y:S01]  /*2730*/  UMOV UR22, UR23 ;  /* 0x0000001700167c82 */ /* 0x000fe20008000000 */
[----:B------:R-:W-:Y:S02]  /*2740*/  USHF.R.U32.HI UR17, URZ, UR17, UR14 ;  /* 0x00000011ff117299 */ /* 0x000fe4000801160e */
[----:B------:R-:W-:Y:S02]  /*2750*/  USEL UR4, UR31, UR4, !UP0 ;  /* 0x000000041f047287 */ /* 0x000fe4000c000000 */
[----:B------:R-:W-:-:S02]  /*2760*/  @UP3 USHF.R.U32.HI UR7, URZ, UR9, UR22 ;  /* 0x00000009ff073299 */ /* 0x000fc40008011616 */
[----:B------:R-:W-:Y:S02]  /*2770*/  UIMAD UR10, UR42, UR5, URZ ;  /* 0x000000052a0a72a4 */ /* 0x000fe4000f8e02ff */
[----:B------:R-:W-:Y:S02]  /*2780*/  USEL UR5, UR37, UR17, !UP2 ;  /* 0x0000001125057287 */ /* 0x000fe4000d000000 */
[----:B------:R-:W-:Y:S02]  /*2790*/  UIMAD UR12, UR42, UR7, URZ ;  /* 0x000000072a0c72a4 */ /* 0x000fe4000f8e02ff */
[----:B------:R-:W-:Y:S02]  /*27a0*/  UISETP.GE.AND UP0, UPT, UR4, UR10, UPT ;  /* 0x0000000a0400728c */ /* 0x000fe4000bf06270 */
[----:B------:R-:W-:Y:S02]  /*27b0*/  UIMAD.WIDE.U32 UR10, UR4, UR8, URZ ;  /* 0x00000008040a72a5 */ /* 0x000fe4000f8e00ff */
[----:B------:R-:W-:-:S02]  /*27c0*/  UISETP.GE.OR UP0, UPT, UR5, UR12, UP0 ;  /* 0x0000000c0500728c */ /* 0x000fc40008706670 */
[----:B------:R-:W-:Y:S02]  /*27d0*/  UIMAD.WIDE.U32 UR14, UR5, UR8, URZ ;  /* 0x00000008050e72a5 */ /* 0x000fe4000f8e00ff */
[----:B------:R-:W-:Y:S01]  /*27e0*/  UIADD3 UR12, UPT, UPT, -UR5, URZ, URZ ;  /* 0x000000ff050c7290 */ /* 0x000fe2000fffe1ff */
[----:B------:R-:W-:Y:S01]  /*27f0*/  UMOV UR10, UR11 ;  /* 0x0000000b000a7c82 */ /* 0x000fe20008000000 */
[----:B------:R-:W-:Y:S02]  /*2800*/  UIADD3 UR11, UPT, UPT, -UR4, URZ, URZ ;  /* 0x000000ff040b7290 */ /* 0x000fe4000fffe1ff */
        /* <DEDUP_REMOVED lines=15> */
.L_x_41:
[----:B------:R-:W2:Y:S02]  /*2900*/  LDCU UR4, c[0x0][0xb30] ;  /* 0x00016600ff0477ac */ /* 0x000ea40008000800 */
[----:B--2---:R-:W-:-:S09]  /*2910*/  UISETP.NE.AND UP0, UPT, UR4, 0x1, UPT ;  /* 0x000000010400788c */ /* 0x004fd2000bf05270 */
[----:B------:R-:W-:Y:S05]  /*2920*/  BRA.U UP0, `(.L_x_42) ;  /* 0x0000000100447547 */ /* 0x000fea000b800000 */
[----:B------:R-:W2:Y:S01]  /*2930*/  LDCU.128 UR16, c[0x0][0xb10] ;  /* 0x00016200ff1077ac */ /* 0x000ea20008000c00 */
[----:B------:R-:W4:Y:S01]  /*2940*/  LDCU UR10, c[0x0][0xb0c] ;  /* 0x00016180ff0a77ac */ /* 0x000f220008000800 */
[----:B------:R-:W1:Y:S01]  /*2950*/  LDCU UR7, c[0x0][0xb20] ;  /* 0x00016400ff0777ac */ /* 0x000e620008000800 */
[----:B--2---:R-:W-:Y:S02]  /*2960*/  UIMAD.WIDE.U32 UR8, UR37, UR16, URZ ;  /* 0x00000010250872a5 */ /* 0x004fe4000f8e00ff */
[----:B------:R-:W-:Y:S02]  /*2970*/  UIMAD.WIDE.U32 UR4, UR31, UR19, URZ ;  /* 0x000000131f0472a5 */ /* 0x000fe4000f8e00ff */
[----:B----4-:R-:W-:Y:S02]  /*2980*/  UISETP.NE.AND UP2, UPT, UR10, 0x1, UPT ;  /* 0x000000010a00788c */ /* 0x010fe4000bf45270 */
[----:B------:R-:W-:Y:S01]  /*2990*/  UISETP.NE.AND UP0, UPT, UR18, 0x1, UPT ;  /* 0x000000011200788c */ /* 0x000fe2000bf05270 */
[----:B------:R-:W-:-:S02]  /*29a0*/  UMOV UR8, UR9 ;  /* 0x0000000900087c82 */ /* 0x000fc40008000000 */
[----:B------:R-:W-:Y:S01]  /*29b0*/  UMOV UR4, UR5 ;  /* 0x0000000500047c82 */ /* 0x000fe20008000000 */
[----:B------:R-:W-:Y:S02]  /*29c0*/  USHF.R.U32.HI UR17, URZ, UR17, UR8 ;  /* 0x00000011ff117299 */ /* 0x000fe40008011608 */
[----:B-1----:R-:W-:Y:S02]  /*29d0*/  USHF.R.U32.HI UR4, URZ, UR7, UR4 ;  /* 0x00000007ff047299 */ /* 0x002fe40008011604 */
[----:B------:R-:W-:Y:S02]  /*29e0*/  USEL UR5, UR37, UR17, !UP2 ;  /* 0x0000001125057287 */ /* 0x000fe4000d000000 */
[----:B------:R-:W-:-:S04]  /*29f0*/  USEL UR4, UR31, UR4, !UP0 ;  /* 0x000000041f047287 */ /* 0x000fc8000c000000 */
[----:B------:R-:W-:Y:S02]  /*2a00*/  UIADD3 UR7, UPT, UPT, UR5, -UR4, URZ ;  /* 0x8000000405077290 */ /* 0x000fe4000fffe0ff */
[----:B------:R-:W-:Y:S02]  /*2a10*/  UIADD3 UR4, UPT, UPT, -UR5, UR4, URZ ;  /* 0x0000000405047290 */ /* 0x000fe4000fffe1ff */
[----:B------:R-:W-:Y:S02]  /*2a20*/  UIMAD UR31, UR7, UR18, UR31 ;  /* 0x00000012071f72a4 */ /* 0x000fe4000f8e021f */
[----:B------:R-:W-:-:S12]  /*2a30*/  UIMAD UR37, UR4, UR10, UR37 ;  /* 0x0000000a042572a4 */ /* 0x000fd8000f8e0225 */
.L_x_42:
[----:B------:R-:W-:Y:S01]  /*2a40*/  VIADD R11, R11, 0x1 ;  /* 0x000000010b0b7836 */ /* 0x000fe20000000000 */
[----:B------:R-:W-:Y:S01]  /*2a50*/  PLOP3.LUT P1, PT, PT, PT, PT, 0x80, 0x8 ;  /* 0x000000000008781c */ /* 0x000fe20003f2f070 */
[----:B------:R-:W-:Y:S02]  /*2a60*/  UIADD3 UR45, UPT, UPT, UR37, UR55, URZ ;  /* 0x00000037252d7290 */ /* 0x000fe4000fffe0ff */
[----:B------:R-:W-:Y:S01]  /*2a70*/  UIADD3 UR46, UPT, UPT, UR31, UR59, URZ ;  /* 0x0000003b1f2e7290 */ /* 0x000fe2000fffe0ff */
[----:B------:R-:W-:-:S04]  /*2a80*/  ISETP.NE.AND P0, PT, R11, 0x2, PT ;  /* 0x000000020b00780c */ /* 0x000fc80003f05270 */
[----:B-1----:R-:W-:Y:S02]  /*2a90*/  SEL R0, RZ, 0x1, P0 ;  /* 0x00000001ff007807 */ /* 0x002fe40000000000 */
[----:B------:R-:W-:Y:S02]  /*2aa0*/  SEL R11, R11, RZ, P0 ;  /* 0x000000ff0b0b7207 */ /* 0x000fe40000000000 */
[----:B------:R-:W-:Y:S01]  /*2ab0*/  LOP3.LUT R10, R10, R0, RZ, 0x3c, !PT ;  /* 0x000000000a0a7212 */ /* 0x000fe200078e3cff */
[----:B------:R-:W-:Y:S06]  /*2ac0*/  BRA.U UP1, `(.L_x_43) ;  /* 0xfffffff101447547 */ /* 0x000fec000b83ffff */
[----:B------:R-:W-:Y:S01]  /*2ad0*/  UIADD3 UR13, UPT, UPT, UR13, 0xa0, URZ ;  /* 0x000000a00d0d7890 */ /* 0x000fe2000fffe0ff */
[----:B------:R-:W-:-:S03]  /*2ae0*/  SHF.L.U32 R2, R12, 0x1f, RZ ;  /* 0x0000001f0c027819 */ /* 0x000fc600000006ff */
[----:B------:R-:W-:-:S09]  /*2af0*/  ULEA UR4, UR6, UR13, 0x3 ;  /* 0x0000000d06047291 */ /* 0x000fd2000f8e18ff */
[----:B------:R-:W1:Y:S02]  /*2b00*/  SYNCS.PHASECHK.TRANS64.TRYWAIT P0, [UR4], R2 ;  /* 0x00000002ff0075a7 */ /* 0x000e640008001104 */
[----:B-1----:R-:W-:Y:S05]  /*2b10*/  @!P0 BRA `(.L_x_44) ;  /* 0x0000005400e48947 */ /* 0x002fea0003800000 */
.L_x_135:
[----:B------:R-:W-:-:S04]  /*2b20*/  UIADD3 UR4, UPT, UPT, UR6, 0x1, URZ ;  /* 0x0000000106047890 */ /* 0x000fc8000fffe0ff */
[----:B------:R-:W-:-:S04]  /*2b30*/  UISETP.NE.AND UP0, UPT, UR4, 0x14, UPT ;  /* 0x000000140400788c */ /* 0x000fc8000bf05270 */
[----:B------:R-:W-:Y:S02]  /*2b40*/  USEL UR6, URZ, 0x1, UP0 ;  /* 0x00000001ff067887 */ /* 0x000fe40008000000 */
[----:B------:R-:W-:-:S04]  /*2b50*/  USEL UR4, UR4, URZ, UP0 ;  /* 0x000000ff04047287 */ /* 0x000fc80008000000 */
[----:B------:R-:W-:Y:S01]  /*2b60*/  ULEA UR5, UR4, UR13, 0x3 ;  /* 0x0000000d04057291 */ /* 0x000fe2000f8e18ff */
[----:B-1----:R-:W-:-:S04]  /*2b70*/  LOP3.LUT R2, R12, UR6, RZ, 0x3c, !PT ;  /* 0x000000060c027c12 */ /* 0x002fc8000f8e3cff */
[----:B------:R-:W-:-:S04]  /*2b80*/  SHF.L.U32 R3, R2, 0x1f, RZ ;  /* 0x0000001f02037819 */ /* 0x000fc800000006ff */
[----:B------:R-:W1:Y:S02]  /*2b90*/  SYNCS.PHASECHK.TRANS64.TRYWAIT P0, [UR5], R3 ;  /* 0x00000003ff0075a7 */ /* 0x000e640008001105 */
[----:B-1----:R-:W-:Y:S05]  /*2ba0*/  @!P0 BRA `(.L_x_45) ;  /* 0x0000005400d88947 */ /* 0x002fea0003800000 */
.L_x_137:
[----:B------:R-:W-:-:S04]  /*2bb0*/  UIADD3 UR4, UPT, UPT, UR4, 0x1, URZ ;  /* 0x0000000104047890 */ /* 0x000fc8000fffe0ff */
[----:B------:R-:W-:-:S04]  /*2bc0*/  UISETP.NE.AND UP0, UPT, UR4, 0x14, UPT ;  /* 0x000000140400788c */ /* 0x000fc8000bf05270 */
[----:B------:R-:W-:Y:S02]  /*2bd0*/  USEL UR6, URZ, 0x1, UP0 ;  /* 0x00000001ff067887 */ /* 0x000fe40008000000 */
[----:B------:R-:W-:-:S04]  /*2be0*/  USEL UR4, UR4, URZ, UP0 ;  /* 0x000000ff04047287 */ /* 0x000fc80008000000 */
[----:B------:R-:W-:Y:S01]  /*2bf0*/  ULEA UR5, UR4, UR13, 0x3 ;  /* 0x0000000d04057291 */ /* 0x000fe2000f8e18ff */
[----:B------:R-:W-:-:S04]  /*2c00*/  LOP3.LUT R2, R2, UR6, RZ, 0x3c, !PT ;  /* 0x0000000602027c12 */ /* 0x000fc8000f8e3cff */
[----:B-1----:R-:W-:-:S04]  /*2c10*/  SHF.L.U32 R3, R2, 0x1f, RZ ;  /* 0x0000001f02037819 */ /* 0x002fc800000006ff */
[----:B------:R-:W1:Y:S02]  /*2c20*/  SYNCS.PHASECHK.TRANS64.TRYWAIT P0, [UR5], R3 ;  /* 0x00000003ff0075a7 */ /* 0x000e640008001105 */
[----:B-1----:R-:W-:Y:S05]  /*2c30*/  @!P0 BRA `(.L_x_46) ;  /* 0x0000005400cc8947 */ /* 0x002fea0003800000 */
.L_x_139:
        /* <DEDUP_REMOVED lines=9> */
.L_x_141:
        /* <DEDUP_REMOVED lines=9> */
.L_x_143:
        /* <DEDUP_REMOVED lines=9> */
.L_x_145:
        /* <DEDUP_REMOVED lines=9> */
.L_x_147:
        /* <DEDUP_REMOVED lines=9> */
.L_x_149:
        /* <DEDUP_REMOVED lines=9> */
.L_x_151:
        /* <DEDUP_REMOVED lines=9> */
.L_x_153:
        /* <DEDUP_REMOVED lines=9> */
.L_x_155:
        /* <DEDUP_REMOVED lines=9> */
.L_x_157:
        /* <DEDUP_REMOVED lines=9> */
.L_x_159:
        /* <DEDUP_REMOVED lines=9> */
.L_x_161:
        /* <DEDUP_REMOVED lines=9> */
.L_x_163:
        /* <DEDUP_REMOVED lines=9> */
.L_x_165:
        /* <DEDUP_REMOVED lines=9> */
.L_x_167:
        /* <DEDUP_REMOVED lines=9> */
.L_x_169:
        /* <DEDUP_REMOVED lines=9> */
.L_x_171:
[----:B------:R-:W-:-:S04]  /*3540*/  UIADD3 UR4, UPT, UPT, UR4, 0x1, URZ ;  /* 0x0000000104047890 */ /* 0x000fc8000fffe0ff */
[----:B------:R-:W-:-:S04]  /*3550*/  UISETP.NE.AND UP0, UPT, UR4, 0x14, UPT ;  /* 0x000000140400788c */ /* 0x000fc8000bf05270 */
[----:B------:R-:W-:Y:S02]  /*3560*/  USEL UR5, URZ, 0x1, UP0 ;  /* 0x00000001ff057887 */ /* 0x000fe40008000000 */
[----:B------:R-:W-:-:S04]  /*3570*/  USEL UR4, UR4, URZ, UP0 ;  /* 0x000000ff04047287 */ /* 0x000fc80008000000 */
[----:B------:R-:W-:Y:S01]  /*3580*/  ULEA UR4, UR4, UR13, 0x3 ;  /* 0x0000000d04047291 */ /* 0x000fe2000f8e18ff */
[----:B------:R-:W-:-:S04]  /*3590*/  LOP3.LUT R2, R2, UR5, RZ, 0x3c, !PT ;  /* 0x0000000502027c12 */ /* 0x000fc8000f8e3cff */
[----:B------:R-:W-:Y:S01]  /*35a0*/  SHF.L.U32 R2, R2, 0x1f, RZ ;  /* 0x0000001f02027819 */ /* 0x000fe200000006ff */
[----:B-1----:R-:W-:-:S07]  /*35b0*/  IMAD.U32 R0, RZ, RZ, UR4 ;  /* 0x00000004ff007e24 */ /* 0x002fce000f8e00ff */
.L_x_63:
[----:B-1----:R1:W2:Y:S02]  /*35c0*/  SYNCS.PHASECHK.TRANS64.TRYWAIT P0, [R0+URZ], R2 ;  /* 0x00000002000075a7 */ /* 0x0022a400080011ff */
[----:B--2---:R-:W-:Y:S05]  /*35d0*/  @!P0 NANOSLEEP.SYNCS 0x989680 ;  /* 0x009896800000895d */ /* 0x004fea0003900000 */
[----:B------:R-:W2:Y:S02]  /*35e0*/  @!P0 SYNCS.PHASECHK.TRANS64 P0, [R0+URZ], R2 ;  /* 0x00000002000085a7 */ /* 0x000ea400080010ff */
[----:B--23--:R-:W-:Y:S05]  /*35f0*/  @P0 EXIT ;  /* 0x000000000000094d */ /* 0x00cfea0003800000 */
[----:B------:R-:W-:Y:S05]  /*3600*/  BRA `(.L_x_63) ;  /* 0xfffffffc00ec7947 */ /* 0x000fea000383ffff */
.L_x_23:
[----:B------:R-:W2:Y:S02]  /*3610*/  S2UR UR4, SR_CgaCtaId ;  /* 0x00000000000479c3 */ /* 0x000ea40000008800 */
[----:B--2---:R-:W-:-:S04]  /*3620*/  UISETP.NE.AND UP0, UPT, UR4, URZ, UPT ;  /* 0x000000ff0400728c */ /* 0x004fc8000bf05270 */
[----:B------:R-:W-:-:S09]  /*3630*/  UISETP.NE.OR UP0, UPT, UR13, 0x1, UP0 ;  /* 0x000000010d00788c */ /* 0x000fd20008705670 */
[----:B------:R-:W-:Y:S05]  /*3640*/  BRA.U UP0, `(.L_x_64) ;  /* 0x00000005004c7547 */ /* 0x000fea000b800000 */
[----:B------:R-:W2:Y:S01]  /*3650*/  S2UR UR5, SR_CgaCtaId ;  /* 0x00000000000579c3 */ /* 0x000ea20000008800 */
[----:B------:R-:W-:Y:S01]  /*3660*/  UMOV UR4, 0x400 ;  /* 0x0000040000047882 */ /* 0x000fe20000000000 */
[----:B------:R-:W-:Y:S01]  /*3670*/  ISETP.GE.U32.AND P2, PT, R0, 0x4, PT ;  /* 0x000000040000780c */ /* 0x000fe20003f46070 */
[----:B------:R-:W-:Y:S01]  /*3680*/  IMAD.MOV.U32 R12, RZ, RZ, 0x1 ;  /* 0x00000001ff0c7424 */ /* 0x000fe200078e00ff */
[----:B------:R-:W-:Y:S02]  /*3690*/  CS2R R10, SRZ ;  /* 0x00000000000a7805 */ /* 0x000fe4000001ff00 */
[----:B------:R-:W-:Y:S01]  /*36a0*/  CS2R R8, SRZ ;  /* 0x0000000000087805 */ /* 0x000fe2000001ff00 */
[----:B--2---:R-:W-:-:S03]  /*36b0*/  ULEA UR6, UR5, UR4, 0x18 ;  /* 0x0000000405067291 */ /* 0x004fc6000f8ec0ff */
[----:B------:R-:W-:-:S09]  /*36c0*/  UMOV UR5, URZ ;  /* 0x000000ff00057c82 */ /* 0x000fd20008000000 */
.L_x_68:
[----:B------:R-:W-:Y:S02]  /*36d0*/  LEA R2, R8, UR6, 0x3 ;  /* 0x0000000608027c11 */ /* 0x000fe4000f8e18ff */
[----:B------:R-:W-:-:S03]  /*36e0*/  SHF.L.U32 R4, R9, 0x1f, RZ ;  /* 0x0000001f09047819 */ /* 0x000fc600000006ff */
[----:B------:R-:W-:Y:S01]  /*36f0*/  VIADD R5, R2, 0x1d0 ;  /* 0x000001d002057836 */ /* 0x000fe20000000000 */
[----:B------:R-:W2:Y:S02]  /*3700*/  SYNCS.PHASECHK.TRANS64.TRYWAIT P0, [R2+URZ+0x1c0], R4 ;  /* 0x0001c004020075a7 */ /* 0x000ea400080011ff */
[----:B--2---:R-:W-:Y:S05]  /*3710*/  @!P0 BRA `(.L_x_65) ;  /* 0x0000005000ac8947 */ /* 0x004fea0003800000 */
.L_x_172:
[----:B------:R-:W-:Y:S01]  /*3720*/  ULEA UR4, UR5, UR6, 0x3 ;  /* 0x0000000605047291 */ /* 0x000fe2000f8e18ff */
[----:B--2---:R-:W-:Y:S01]  /*3730*/  PRMT R2, RZ, 0x654, R5 ;  /* 0x00000654ff027816 */ /* 0x004fe20000000005 */
[----:B------:R-:W-:Y:S01]  /*3740*/  @!P2 IMAD.MOV.U32 R4, RZ, RZ, 0x10 ;  /* 0x00000010ff04a424 */ /* 0x000fe200078e00ff */
[----:B------:R-:W-:Y:S01]  /*3750*/  SHF.L.U32 R5, R12, 0x1f, RZ ;  /* 0x0000001f0c057819 */ /* 0x000fe200000006ff */
[----:B------:R-:W-:Y:S01]  /*3760*/  UIADD3 UR7, UPT, UPT, UR4, 0x160, URZ ;  /* 0x0000016004077890 */ /* 0x000fe2000fffe0ff */
[----:B------:R2:W-:Y:S05]  /*3770*/  SYNCS.ARRIVE.TRANS64.RED.A1T0 RZ, [R2+URZ], RZ ;  /* 0x000000ff02ff79a7 */ /* 0x0005ea00081004ff */
[----:B------:R-:W-:Y:S01]  /*3780*/  IMAD.U32 R6, RZ, RZ, UR7 ;  /* 0x00000007ff067e24 */ /* 0x000fe2000f8e00ff */
[----:B------:R-:W3:Y:S04]  /*3790*/  SYNCS.PHASECHK.TRANS64.TRYWAIT P0, [UR4+0x170], R5 ;  /* 0x00017005ff0075a7 */ /* 0x000ee80008001104 */
[----:B------:R-:W-:Y:S01]  /*37a0*/  PRMT R6, R0, 0x654, R6 ;  /* 0x0000065400067816 */ /* 0x000fe20000000006 */
[----:B--23--:R-:W-:Y:S06]  /*37b0*/  @!P0 BRA `(.L_x_66) ;  /* 0x0000005000988947 */ /* 0x00cfec0003800000 */
.L_x_174:
[----:B------:R-:W-:Y:S01]  /*37c0*/  ULEA UR8, UR5, UR6, 0x4 ;  /* 0x0000000605087291 */ /* 0x000fe2000f8e20ff */
[----:B------:R-:W-:Y:S01]  /*37d0*/  SEL R3, R6, R3, !P2 ;  /* 0x0000000306037207 */ /* 0x000fe20005000000 */
[----:B------:R-:W-:Y:S01]  /*37e0*/  UIADD3 UR9, UPT, UPT, UR4, 0x160, URZ ;  /* 0x0000016004097890 */ /* 0x000fe2000fffe0ff */
[----:B--2---:R-:W-:Y:S01]  /*37f0*/  LEA R2, R11, UR6, 0x3 ;  /* 0x000000060b027c11 */ /* 0x004fe2000f8e18ff */
[----:B------:R-:W-:Y:S01]  /*3800*/  UIADD3 UR8, UPT, UPT, UR8, 0x1f0, URZ ;  /* 0x000001f008087890 */ /* 0x000fe2000fffe0ff */
[----:B------:R2:W-:Y:S01]  /*3810*/  @!P2 SYNCS.ARRIVE.TRANS64.RED RZ, [R3+URZ], R4 ;  /* 0x0000000403ffa9a7 */ /* 0x0005e200080004ff */
[----:B------:R-:W-:Y:S01]  /*3820*/  UIADD3 UR4, UPT, UPT, UR5, 0x1, URZ ;  /* 0x0000000105047890 */ /* 0x000fe2000fffe0ff */
[----:B------:R-:W-:-:S03]  /*3830*/  VIADD R8, R8, 0x1 ;  /* 0x0000000108087836 */ /* 0x000fc60000000000 */
[----:B------:R-:W-:Y:S02]  /*3840*/  UISETP.NE.AND UP0, UPT, UR4, 0x2, UPT ;  /* 0x000000020400788c */ /* 0x000fe4000bf05270 */
[----:B------:R-:W-:Y:S01]  /*3850*/  ISETP.NE.AND P0, PT, R8, 0x2, PT ;  /* 0x000000020800780c */ /* 0x000fe20003f05270 */
[----:B------:R-:W-:Y:S06]  /*3860*/  UGETNEXTWORKID.BROADCAST [UR8], [UR9] ;  /* 0x00000000080073ca */ /* 0x000fec0008000100 */
[----:B------:R-:W-:Y:S02]  /*3870*/  USEL UR7, URZ, 0x1, UP0 ;  /* 0x00000001ff077887 */ /* 0x000fe40008000000 */
[----:B------:R-:W-:-:S04]  /*3880*/  USEL UR5, UR4, URZ, UP0 ;  /* 0x000000ff04057287 */ /* 0x000fc80008000000 */
[----:B------:R-:W-:Y:S02]  /*3890*/  LOP3.LUT R12, R12, UR7, RZ, 0x3c, !PT ;  /* 0x000000070c0c7c12 */ /* 0x000fe4000f8e3cff */
[----:B--2---:R-:W-:-:S04]  /*38a0*/  SHF.L.U32 R4, R10, 0x1f, RZ ;  /* 0x0000001f0a047819 */ /* 0x004fc800000006ff */
[----:B------:R-:W2:Y:S02]  /*38b0*/  SYNCS.PHASECHK.TRANS64.TRYWAIT P1, [R2+URZ+0x160], R4 ;  /* 0x00016004020075a7 */ /* 0x000ea400080211ff */
[----:B--2---:R-:W-:Y:S05]  /*38c0*/  @!P1 BRA `(.L_x_67) ;  /* 0x00000050006c9947 */ /* 0x004fea0003800000 */
.L_x_175:
[C---:B--2---:R-:W-:Y:S01]  /*38d0*/  LEA R4, R11.reuse, UR6, 0x4 ;  /* 0x000000060b047c11 */ /* 0x044fe2000f8e20ff */
[----:B------:R-:W-:Y:S01]  /*38e0*/  VIADD R2, R2, 0x170 ;  /* 0x0000017002027836 */ /* 0x000fe20000000000 */
[----:B------:R-:W-:Y:S01]  /*38f0*/  SEL R8, R8, RZ, P0 ;  /* 0x000000ff08087207 */ /* 0x000fe20000000000 */
[----:B------:R-:W-:-:S03]  /*3900*/  VIADD R11, R11, 0x1 ;  /* 0x000000010b0b7836 */ /* 0x000fc60000000000 */
[----:B------:R-:W2:Y:S01]  /*3910*/  LDS.128 R4, [R4+0x1f0] ;  /* 0x0001f00004047984 */ /* 0x000ea20000000c00 */
[----:B------:R-:W-:Y:S02]  /*3920*/  PRMT R2, RZ, 0x654, R2 ;  /* 0x00000654ff027816 */ /* 0x000fe40000000002 */
[C---:B------:R-:W-:Y:S01]  /*3930*/  ISETP.NE.AND P1, PT, R11.reuse, 0x2, PT ;  /* 0x000000020b00780c */ /* 0x040fe20003f25270 */
[----:B------:R-:W-:Y:S01]  /*3940*/  @!PT LDS RZ, [RZ] ;  /* 0x00000000fffff984 */ /* 0x000fe20000000800 */
[----:B------:R-:W-:Y:S01]  /*3950*/  @!PT LDS RZ, [RZ] ;  /* 0x00000000fffff984 */ /* 0x000fe20000000800 */
[----:B------:R-:W-:Y:S01]  /*3960*/  @!PT LDS RZ, [RZ] ;  /* 0x00000000fffff984 */ /* 0x000fe20000000800 */
[----:B------:R-:W-:Y:S01]  /*3970*/  @!PT LDS RZ, [RZ] ;  /* 0x00000000fffff984 */ /* 0x000fe20000000800 */
[----:B------:R3:W-:Y:S06]  /*3980*/  MEMBAR.ALL.CTA ;  /* 0x0000000000007992 */ /* 0x0007ec0000008000 */
[----:B---3--:R-:W3:Y:S01]  /*3990*/  FENCE.VIEW.ASYNC.S ;  /* 0x00000000000073c6 */ /* 0x008ee20000000000 */
[----:B------:R-:W-:Y:S01]  /*39a0*/  SEL R11, R11, RZ, P1 ;  /* 0x000000ff0b0b7207 */ /* 0x000fe20000800000 */
[----:B---3--:R3:W-:Y:S01]  /*39b0*/  SYNCS.ARRIVE.TRANS64.RED.A1T0 RZ, [R2+URZ], RZ ;  /* 0x000000ff02ff79a7 */ /* 0x0087e200081004ff */
[----:B--2---:R-:W-:-:S02]  /*39c0*/  LOP3.LUT P3, RZ, R6, 0x1, RZ, 0xc0, !PT ;  /* 0x0000000106ff7812 */ /* 0x004fc4000786c0ff */
[----:B------:R-:W-:-:S04]  /*39d0*/  SEL R4, RZ, 0x1, P1 ;  /* 0x00000001ff047807 */ /* 0x000fc80000800000 */
[----:B------:R-:W-:Y:S02]  /*39e0*/  LOP3.LUT R10, R10, R4, RZ, 0x3c, !PT ;  /* 0x000000040a0a7212 */ /* 0x000fe400078e3cff */
[----:B---3--:R-:W-:-:S04]  /*39f0*/  SEL R2, RZ, 0x1, P0 ;  /* 0x00000001ff027807 */ /* 0x008fc80000000000 */
[----:B------:R-:W-:Y:S01]  /*3a00*/  LOP3.LUT R9, R9, R2, RZ, 0x3c, !PT ;  /* 0x0000000209097212 */ /* 0x000fe200078e3cff */
[----:B------:R-:W-:Y:S06]  /*3a10*/  @P3 BRA `(.L_x_68) ;  /* 0xfffffffc002c3947 */ /* 0x000fec000383ffff */
[----:B------:R-:W-:Y:S01]  /*3a20*/  ULEA UR4, UR5, UR6, 0x3 ;  /* 0x0000000605047291 */ /* 0x000fe2000f8e18ff */
[----:B------:R-:W-:-:S08]  /*3a30*/  SHF.L.U32 R2, R12, 0x1f, RZ ;  /* 0x0000001f0c027819 */ /* 0x000fd000000006ff */
[----:B------:R-:W2:Y:S02]  /*3a40*/  SYNCS.PHASECHK.TRANS64 P0, [UR4+0x170], R2 ;  /* 0x00017002ff0075a7 */ /* 0x000ea40008001004 */
[----:B--2---:R-:W-:Y:S05]  /*3a50*/  @P0 BRA `(.L_x_69) ;  /* 0x0000000000080947 */ /* 0x004fea0003800000 */
[----:B------:R-:W2:Y:S02]  /*3a60*/  SYNCS.PHASECHK.TRANS64.TRYWAIT P0, [UR4+0x170], R2 ;  /* 0x00017002ff0075a7 */ /* 0x000ea40008001104 */
[----:B--2---:R-:W-:Y:S05]  /*3a70*/  @!P0 BRA `(.L_x_70) ;  /* 0x0000005000148947 */ /* 0x004fea0003800000 */
.L_x_69:
[----:B------:R-:W-:-:S04]  /*3a80*/  UIADD3 UR7, UPT, UPT, UR5, 0x1, URZ ;  /* 0x0000000105077890 */ /* 0x000fc8000fffe0ff */
[----:B------:R-:W-:-:S04]  /*3a90*/  UISETP.NE.AND UP0, UPT, UR7, 0x2, UPT ;  /* 0x000000020700788c */ /* 0x000fc8000bf05270 */
[----:B------:R-:W-:Y:S02]  /*3aa0*/  USEL UR8, URZ, 0x1, UP0 ;  /* 0x00000001ff087887 */ /* 0x000fe40008000000 */
[----:B------:R-:W-:-:S04]  /*3ab0*/  USEL UR7, UR7, URZ, UP0 ;  /* 0x000000ff07077287 */ /* 0x000fc80008000000 */
[----:B------:R-:W-:Y:S01]  /*3ac0*/  ULEA UR7, UR7, UR6, 0x3 ;  /* 0x0000000607077291 */ /* 0x000fe2000f8e18ff */
[----:B--2---:R-:W-:-:S04]  /*3ad0*/  LOP3.LUT R2, R12, UR8, RZ, 0x3c, !PT ;  /* 0x000000080c027c12 */ /* 0x004fc8000f8e3cff */
[----:B------:R-:W-:-:S04]  /*3ae0*/  SHF.L.U32 R0, R2, 0x1f, RZ ;  /* 0x0000001f02007819 */ /* 0x000fc800000006ff */
[----:B------:R-:W2:Y:S02]  /*3af0*/  SYNCS.PHASECHK.TRANS64 P0, [UR7+0x170], R0 ;  /* 0x00017000ff0075a7 */ /* 0x000ea40008001007 */
[----:B-12---:R-:W-:Y:S05]  /*3b00*/  @P0 EXIT ;  /* 0x000000000000094d */ /* 0x006fea0003800000 */
[----:B------:R-:W-:Y:S02]  /*3b10*/  SHF.L.U32 R2, R2, 0x1f, RZ ;  /* 0x0000001f02027819 */ /* 0x000fe400000006ff */
[----:B------:R-:W-:-:S07]  /*3b20*/  MOV R0, UR7 ;  /* 0x0000000700007c02 */ /* 0x000fce0008000f00 */
.L_x_71:
[----:B-1----:R1:W2:Y:S02]  /*3b30*/  SYNCS.PHASECHK.TRANS64.TRYWAIT P0, [R0+URZ+0x170], R2 ;  /* 0x00017002000075a7 */ /* 0x0022a400080011ff */
[----:B--2---:R-:W-:Y:S05]  /*3b40*/  @!P0 NANOSLEEP.SYNCS 0x989680 ;  /* 0x009896800000895d */ /* 0x004fea0003900000 */
[----:B------:R-:W2:Y:S02]  /*3b50*/  @!P0 SYNCS.PHASECHK.TRANS64 P0, [R0+URZ+0x170], R2 ;  /* 0x00017002000085a7 */ /* 0x000ea400080010ff */
[----:B--2---:R-:W-:Y:S05]  /*3b60*/  @P0 EXIT ;  /* 0x000000000000094d */ /* 0x004fea0003800000 */
[----:B------:R-:W-:Y:S05]  /*3b70*/  BRA `(.L_x_71) ;  /* 0xfffffffc00ec7947 */ /* 0x000fea000383ffff */
.L_x_64:
[----:B------:R-:W-:Y:S05]  /*3b80*/  BRA.U UP5, `(.L_x_72) ;  /* 0x0000001105a47547 */ /* 0x000fea000b800000 */
[----:B------:R-:W2:Y:S01]  /*3b90*/  S2UR UR7, SR_CgaCtaId ;  /* 0x00000000000779c3 */ /* 0x000ea20000008800 */
[----:B------:R-:W-:Y:S01]  /*3ba0*/  UMOV UR4, 0x40 ;  /* 0x0000004000047882 */ /* 0x000fe20000000000 */
[----:B------:R-:W-:Y:S01]  /*3bb0*/  NOP ;  /* 0x0000000000007918 */ /* 0x000fe20000000000 */
[----:B------:R-:W-:Y:S01]  /*3bc0*/  UMOV UR6, 0x400 ;  /* 0x0000040000067882 */ /* 0x000fe20000000000 */
[----:B--2---:R-:W-:Y:S02]  /*3bd0*/  ULEA UR5, UR7, UR4, 0x18 ;  /* 0x0000000407057291 */ /* 0x004fe4000f8ec0ff */
[----:B------:R-:W-:-:S07]  /*3be0*/  ULEA UR6, UR7, UR6, 0x18 ;  /* 0x0000000607067291 */ /* 0x000fce000f8ec0ff */
[----:B------:R-:W2:Y:S02]  /*3bf0*/  LDS.U8 R0, [UR5+0x1c] ;  /* 0x00001c05ff007984 */ /* 0x000ea40008000000 */
[----:B--2---:R-:W-:-:S13]  /*3c00*/  ISETP.NE.AND P0, PT, R0, RZ, PT ;  /* 0x000000ff0000720c */ /* 0x004fda0003f05270 */
[----:B------:R-:W-:Y:S05]  /*3c10*/  @P0 BRA `(.L_x_73) ;  /* 0x0000000400080947 */ /* 0x000fea0003800000 */
[----:B------:R-:W-:Y:S02]  /*3c20*/  UISETP.NE.U32.AND UP1, UPT, UR33, 0x1, UPT ;  /* 0x000000012100788c */ /* 0x000fe4000bf25070 */
[----:B------:R-:W-:-:S07]  /*3c30*/  UIADD3 UR7, UPT, UPT, UR5, 0x8, URZ ;  /* 0x0000000805077890 */ /* 0x000fce000fffe0ff */
[----:B------:R-:W-:Y:S05]  /*3c40*/  BRA.U !UP1, `(.L_x_74) ;  /* 0x00000001099c7547 */ /* 0x000fea000b800000 */
[----:B------:R-:W-:Y:S01]  /*3c50*/  ELECT P0, URZ, PT ;  /* 0x0000000000ff782f */ /* 0x000fe20003800000 */
[----:B------:R-:W-:-:S12]  /*3c60*/  BSSY B0, `(.L_x_74) ;  /* 0x0000025000007945 */ /* 0x000fd80003800000 */
[----:B------:R-:W-:Y:S05]  /*3c70*/  @!P0 BRA `(.L_x_75) ;  /* 0x00000000008c8947 */ /* 0x000fea0003800000 */
[----:B------:R-:W-:-:S05]  /*3c80*/  UMOV UR4, 0x10 ;  /* 0x0000001000047882 */ /* 0x000fca0000000000 */
[----:B------:R-:W-:Y:S04]  /*3c90*/  DEPBAR.LE SB2, 0x36 ;  /* 0x0000ad800000791a */ /* 0x000fe80000000000 */
[----:B------:R-:W2:Y:S02]  /*3ca0*/  UTCATOMSWS.2CTA.FIND_AND_SET.ALIGN UP0, UR4, UR4 ;  /* 0x00000004000475e3 */ /* 0x000ea40008200800 */
[----:B--2---:R-:W-:Y:S01]  /*3cb0*/  MOV R10, UR4 ;  /* 0x00000004000a7c02 */ /* 0x004fe20008000f00 */
[----:B------:R-:W-:Y:S06]  /*3cc0*/  BRA.U UP0, `(.L_x_76) ;  /* 0x0000000100187547 */ /* 0x000fec000b800000 */
.L_x_77:
[----:B------:R-:W-:Y:S05]  /*3cd0*/  NANOSLEEP 0x64 ;  /* 0x000000640000795d */ /* 0x000fea0003800000 */
[----:B------:R-:W-:-:S05]  /*3ce0*/  UMOV UR4, 0x10 ;  /* 0x0000001000047882 */ /* 0x000fca0000000000 */
[----:B------:R-:W-:Y:S04]  /*3cf0*/  DEPBAR.LE SB2, 0x36 ;  /* 0x0000ad800000791a */ /* 0x000fe80000000000 */
[----:B------:R-:W2:Y:S02]  /*3d00*/  UTCATOMSWS.2CTA.FIND_AND_SET.ALIGN UP0, UR4, UR4 ;  /* 0x00000004000475e3 */ /* 0x000ea40008200800 */
[----:B--2---:R-:W-:Y:S01]  /*3d10*/  MOV R10, UR4 ;  /* 0x00000004000a7c02 */ /* 0x004fe20008000f00 */
[----:B------:R-:W-:Y:S05]  /*3d20*/  BRA.U !UP0, `(.L_x_77) ;  /* 0xfffffffd08e87547 */ /* 0x000fea000b83ffff */
.L_x_76:
[----:B------:R-:W2:Y:S01]  /*3d30*/  LDS R6, [UR5+0x10] ;  /* 0x00001005ff067984 */ /* 0x000ea20008000800 */
[----:B------:R-:W-:Y:S01]  /*3d40*/  IMAD.U32 R0, RZ, RZ, UR6 ;  /* 0x00000006ff007e24 */ /* 0x000fe2000f8e00ff */
[----:B------:R-:W-:-:S03]  /*3d50*/  MOV R4, UR34 ;  /* 0x0000002200047c02 */ /* 0x000fc60008000f00 */
[----:B------:R-:W-:Y:S01]  /*3d60*/  VIADD R0, R0, 0x210 ;  /* 0x0000021000007836 */ /* 0x000fe20000000000 */
[----:B--2---:R-:W-:-:S04]  /*3d70*/  SHF.L.U32 R6, R6, 0x1f, RZ ;  /* 0x0000001f06067819 */ /* 0x004fc800000006ff */
[----:B------:R-:W2:Y:S02]  /*3d80*/  SYNCS.PHASECHK.TRANS64.TRYWAIT P0, [UR5+0x8], R6 ;  /* 0x00000806ff0075a7 */ /* 0x000ea40008001105 */
[----:B--2---:R-:W-:Y:S05]  /*3d90*/  @P0 BRA `(.L_x_78) ;  /* 0x0000000000080947 */ /* 0x004fea0003800000 */
[----:B------:R-:W2:Y:S02]  /*3da0*/  SYNCS.PHASECHK.TRANS64.TRYWAIT P0, [UR5+0x8], R6 ;  /* 0x00000806ff0075a7 */ /* 0x000ea40008001105 */
[----:B--2---:R-:W-:Y:S05]  /*3db0*/  @!P0 BRA `(.L_x_79) ;  /* 0x0000004c005c8947 */ /* 0x004fea0003800000 */
.L_x_78:
[----:B------:R-:W-:Y:S01]  /*3dc0*/  PRMT R4, R4, 0x654, R0 ;  /* 0x0000065404047816 */ /* 0x000fe20000000000 */
[----:B------:R-:W-:Y:S01]  /*3dd0*/  HFMA2 R0, -RZ, RZ, 0, 5.9604644775390625e-08 ;  /* 0x00000001ff007431 */ /* 0x000fe200000001ff */
[----:B------:R-:W-:Y:S01]  /*3de0*/  UPRMT UR4, UR34, 0x654, UR7 ;  /* 0x0000065422047896 */ /* 0x000fe20008000007 */
[----:B------:R-:W-:Y:S02]  /*3df0*/  IMAD.MOV.U32 R8, RZ, RZ, 0xffff ;  /* 0x0000ffffff087424 */ /* 0x000fe400078e00ff */
[----:B--2---:R-:W-:Y:S02]  /*3e00*/  IMAD.MOV.U32 R6, RZ, RZ, 0x4 ;  /* 0x00000004ff067424 */ /* 0x004fe400078e00ff */
[----:B------:R-:W-:Y:S01]  /*3e10*/  IMAD.SHL.U32 R9, R10, 0x20, RZ ;  /* 0x000000200a097824 */ /* 0x000fe200078e00ff */
[----:B------:R-:W-:Y:S02]  /*3e20*/  MOV R5, UR4 ;  /* 0x0000000400057c02 */ /* 0x000fe40008000f00 */
[-C--:B------:R-:W-:Y:S01]  /*3e30*/  SHF.L.U32 R8, R8, R10.reuse, RZ ;  /* 0x0000000a08087219 */ /* 0x080fe200000006ff */
[----:B------:R2:W-:Y:S01]  /*3e40*/  SYNCS.ARRIVE.TRANS64.RED RZ, [UR4], R6 ;  /* 0x00000006ffff79a7 */ /* 0x0005e20008000404 */
[----:B------:R-:W-:Y:S01]  /*3e50*/  SHF.L.U32 R7, R0, R10, RZ ;  /* 0x0000000a00077219 */ /* 0x000fe200000006ff */
[----:B------:R2:W-:Y:S04]  /*3e60*/  STS [UR6+0x210], R9 ;  /* 0x00021009ff007988 */ /* 0x0005e80008000806 */
[----:B------:R2:W-:Y:S04]  /*3e70*/  STAS [R4.64], R10 ;  /* 0x0000000a04007dbd */ /* 0x0005e8000c0008ff */
[----:B------:R2:W-:Y:S04]  /*3e80*/  ATOMS.OR RZ, [UR5+0x14], R8 ;  /* 0x00001408ffff798c */ /* 0x0005e8000b000005 */
[----:B------:R2:W-:Y:S04]  /*3e90*/  ATOMS.OR RZ, [UR5+0x18], R7 ;  /* 0x00001807ffff798c */ /* 0x0005e8000b000005 */
[----:B------:R2:W-:Y:S02]  /*3ea0*/  ATOMS.XOR RZ, [UR5+0x10], R0 ;  /* 0x00001000ffff798c */ /* 0x0005e4000b800005 */
.L_x_75:
[----:B-1----:R-:W-:Y:S05]  /*3eb0*/  BSYNC B0 ;  /* 0x0000000000007941 */ /* 0x002fea0003800000 */
.L_x_74:
[----:B------:R-:W-:Y:S05]  /*3ec0*/  BRA.U UP1, `(.L_x_80) ;  /* 0x00000001016c7547 */ /* 0x000fea000b800000 */
[----:B------:R-:W-:-:S03]  /*3ed0*/  UMOV UR4, 0xffffffff ;  /* 0xffffffff00047882 */ /* 0x000fc60000000000 */
[----:B------:R-:W-:Y:S05]  /*3ee0*/  BRA.DIV UR4, `(.L_x_81) ;  /* 0x0000004e04287947 */ /* 0x000fea000b800000 */
[----:B------:R-:W-:-:S13]  /*3ef0*/  ELECT P0, URZ, PT ;  /* 0x0000000000ff782f */ /* 0x000fda0003800000 */
.L_x_179:
[----:B------:R-:W-:Y:S05]  /*3f00*/  @!P0 BRA `(.L_x_80) ;  /* 0x00000000005c8947 */ /* 0x000fea0003800000 */
[----:B--2---:R-:W2:Y:S02]  /*3f10*/  LDS R4, [UR5+0x10] ;  /* 0x00001005ff047984 */ /* 0x004ea40008000800 */
[----:B--2---:R-:W-:-:S04]  /*3f20*/  SHF.L.U32 R4, R4, 0x1f, RZ ;  /* 0x0000001f04047819 */ /* 0x004fc800000006ff */
[----:B------:R-:W2:Y:S02]  /*3f30*/  SYNCS.PHASECHK.TRANS64.TRYWAIT P0, [UR5+0x8], R4 ;  /* 0x00000804ff0075a7 */ /* 0x000ea40008001105 */
[----:B--2---:R-:W-:Y:S05]  /*3f40*/  @P0 BRA `(.L_x_82) ;  /* 0x0000000000080947 */ /* 0x004fea0003800000 */
[----:B------:R-:W2:Y:S02]  /*3f50*/  SYNCS.PHASECHK.TRANS64.TRYWAIT P0, [UR5+0x8], R4 ;  /* 0x00000804ff0075a7 */ /* 0x000ea40008001105 */
[----:B--2---:R-:W-:Y:S05]  /*3f60*/  @!P0 BRA `(.L_x_83) ;  /* 0x0000004c002c8947 */ /* 0x004fea0003800000 */
.L_x_82:
[----:B------:R-:W3:Y:S01]  /*3f70*/  LDS R6, [UR6+0x210] ;  /* 0x00021006ff067984 */ /* 0x000ee20008000800 */
[----:B--2---:R-:W-:Y:S02]  /*3f80*/  HFMA2 R0, -RZ, RZ, 0, 5.9604644775390625e-08 ;  /* 0x00000001ff007431 */ /* 0x004fe400000001ff */
[----:B------:R-:W-:Y:S01]  /*3f90*/  IMAD.MOV.U32 R4, RZ, RZ, 0xffff ;  /* 0x0000ffffff047424 */ /* 0x000fe200078e00ff */
[----:B------:R-:W-:Y:S01]  /*3fa0*/  UPRMT UR4, UR34, 0x654, UR7 ;  /* 0x0000065422047896 */ /* 0x000fe20008000007 */
[----:B---3--:R-:W-:-:S03]  /*3fb0*/  IMAD.SHL.U32 R5, R6, 0x20, RZ ;  /* 0x0000002006057824 */ /* 0x008fc600078e00ff */
[-C--:B------:R-:W-:Y:S02]  /*3fc0*/  SHF.L.U32 R4, R4, R6.reuse, RZ ;  /* 0x0000000604047219 */ /* 0x080fe400000006ff */
[----:B------:R-:W-:Y:S01]  /*3fd0*/  SHF.L.U32 R6, R0, R6, RZ ;  /* 0x0000000600067219 */ /* 0x000fe200000006ff */
[----:B------:R3:W-:Y:S04]  /*3fe0*/  STS [UR6+0x210], R5 ;  /* 0x00021005ff007988 */ /* 0x0007e80008000806 */
[----:B------:R3:W-:Y:S04]  /*3ff0*/  ATOMS.OR RZ, [UR5+0x14], R4 ;  /* 0x00001404ffff798c */ /* 0x0007e8000b000005 */
[----:B------:R3:W-:Y:S01]  /*4000*/  ATOMS.OR RZ, [UR5+0x18], R6 ;  /* 0x00001806ffff798c */ /* 0x0007e2000b000005 */
[----:B------:R-:W-:Y:S03]  /*4010*/  SYNCS.ARRIVE.TRANS64.RED.A1T0 RZ, [UR4], RZ ;  /* 0x000000ffffff79a7 */ /* 0x000fe60008100404 */
[----:B------:R3:W-:Y:S01]  /*4020*/  ATOMS.XOR RZ, [UR5+0x10], R0 ;  /* 0x00001000ffff798c */ /* 0x0007e2000b800005 */
[----:B------:R-:W-:Y:S05]  /*4030*/  BRA `(.L_x_80) ;  /* 0x0000000000107947 */ /* 0x000fea0003800000 */
.L_x_73:
[----:B------:R-:W-:Y:S02]  /*4040*/  MOV R0, 0xffffffff ;  /* 0xffffffff00007802 */ /* 0x000fe40000000f00 */
[----:B------:R-:W-:-:S03]  /*4050*/  MOV R4, 0x4080 ;  /* 0x0000408000047802 */ /* 0x000fc60000000f00 */
[----:B------:R2:W-:Y:S04]  /*4060*/  STS [UR6+0x210], R0 ;  /* 0x00021000ff007988 */ /* 0x0005e80008000806 */
[----:B-12--5:R-:W-:Y:S05]  /*4070*/  CALL.REL.NOINC `($__internal_1_$__cuda_sm10x_tcgen05_guardrail_trap_phase_invalid_during_alloc) ;  /* 0x0000005000347944 */ /* 0x026fea0003c00000 */
.L_x_80:
[----:B------:R-:W-:Y:S05]  /*4080*/  WARPSYNC.ALL ;  /* 0x0000000000007948 */ /* 0x000fea0003800000 */
[----:B------:R-:W4:Y:S01]  /*4090*/  S2UR UR4, SR_CgaCtaId ;  /* 0x00000000000479c3 */ /* 0x000f220000008800 */
[----:B------:R-:W-:Y:S01]  /*40a0*/  UMOV UR17, 0x400 ;  /* 0x0000040000117882 */ /* 0x000fe20000000000 */
[----:B------:R-:W-:-:S06]  /*40b0*/  NOP ;  /* 0x0000000000007918 */ /* 0x000fcc0000000000 */
[----:B------:R-:W-:Y:S06]  /*40c0*/  BAR.ARV 0x6, 0xa0 ;  /* 0x0182800000007b1d */ /* 0x000fec0000002000 */
[----:B------:R-:W1:Y:S01]  /*40d0*/  LDCU UR6, c[0x0][0x38c] ;  /* 0x00007180ff0677ac */ /* 0x000e620008000800 */
[----:B------:R-:W-:Y:S01]  /*40e0*/  LOP3.LUT R3, R3, 0xffff, RZ, 0xc0, !PT ;  /* 0x0000ffff03037812 */ /* 0x000fe200078ec0ff */
[----:B--2---:R-:W-:Y:S01]  /*40f0*/  IMAD.MOV.U32 R9, RZ, RZ, 0x1 ;  /* 0x00000001ff097424 */ /* 0x004fe200078e00ff */
[----:B------:R-:W-:Y:S01]  /*4100*/  LOP3.LUT R2, R2, 0xffff, RZ, 0xc0, !PT ;  /* 0x0000ffff02027812 */ /* 0x000fe200078ec0ff */
[----:B------:R-:W-:Y:S01]  /*4110*/  IMAD.MOV.U32 R8, RZ, RZ, RZ ;  /* 0x000000ffff087224 */ /* 0x000fe200078e00ff */
[----:B------:R-:W-:Y:S01]  /*4120*/  R2UR UR20, R3 ;  /* 0x00000000031472ca */ /* 0x000fe200000e0000 */
[----:B------:R-:W-:Y:S01]  /*4130*/  UMOV UR24, URZ ;  /* 0x000000ff00187c82 */ /* 0x000fe20008000000 */
[----:B------:R-:W-:-:S02]  /*4140*/  R2UR UR30, R2 ;  /* 0x00000000021e72ca */ /* 0x000fc400000e0000 */
[----:B------:R-:W-:Y:S01]  /*4150*/  CS2R R2, SRZ ;  /* 0x0000000000027805 */ /* 0x000fe2000001ff00 */
[----:B------:R-:W-:Y:S01]  /*4160*/  UMOV UR15, URZ ;  /* 0x000000ff000f7c82 */ /* 0x000fe20008000000 */
[----:B----4-:R-:W-:Y:S01]  /*4170*/  ULEA UR17, UR4, UR17, 0x18 ;  /* 0x0000001104117291 */ /* 0x010fe2000f8ec0ff */
[----:B------:R-:W-:Y:S01]  /*4180*/  UMOV UR14, URZ ;  /* 0x000000ff000e7c82 */ /* 0x000fe20008000000 */
[----:B------:R-:W-:Y:S02]  /*4190*/  UISETP.NE.AND UP3, UPT, UR33, URZ, UPT ;  /* 0x000000ff2100728c */ /* 0x000fe4000bf65270 */
[----:B------:R-:W-:Y:S02]  /*41a0*/  UIADD3 UR5, UPT, UPT, UR17, 0x4600, URZ ;  /* 0x0000460011057890 */ /* 0x000fe4000fffe0ff */
[----:B------:R-:W-:-:S03]  /*41b0*/  UIADD3 UR4, UPT, UPT, UR17, 0x2c600, URZ ;  /* 0x0002c60011047890 */ /* 0x000fc6000fffe0ff */
[----:B---3--:R-:W2:Y:S01]  /*41c0*/  LDS R0, [UR17+0x210] ;  /* 0x00021011ff007984 */ /* 0x008ea20008000800 */
[----:B-1----:R-:W-:Y:S02]  /*41d0*/  UIADD3 UR6, UPT, UPT, UR6, 0x3f, URZ ;  /* 0x0000003f06067890 */ /* 0x002fe4000fffe0ff */
[----:B------:R-:W-:Y:S02]  /*41e0*/  USHF.R.U32.HI UR5, URZ, 0x4, UR5 ;  /* 0x00000004ff057899 */ /* 0x000fe40008011605 */
[----:B------:R-:W-:Y:S02]  /*41f0*/  USHF.R.S32.HI UR25, URZ, 0x1f, UR6 ;  /* 0x0000001fff197899 */ /* 0x000fe40008011406 */
[----:B------:R-:W-:Y:S02]  /*4200*/  USHF.R.U32.HI UR4, URZ, 0x4, UR4 ;  /* 0x00000004ff047899 */ /* 0x000fe40008011604 */
[----:B------:R-:W-:Y:S02]  /*4210*/  ULEA.HI UR25, UR25, UR6, URZ, 0x6 ;  /* 0x0000000619197291 */ /* 0x000fe4000f8f30ff */
[----:B------:R-:W-:-:S02]  /*4220*/  ULOP3.LUT UR5, UR5, 0x3fff, URZ, 0xc0, !UPT ;  /* 0x00003fff05057892 */ /* 0x000fc4000f8ec0ff */
[----:B------:R-:W-:Y:S02]  /*4230*/  USHF.R.S32.HI UR25, URZ, 0x6, UR25 ;  /* 0x00000006ff197899 */ /* 0x000fe40008011419 */
[----:B------:R-:W-:Y:S02]  /*4240*/  ULOP3.LUT UR22, UR4, 0x3fff, URZ, 0xc0, !UPT ;  /* 0x00003fff04167892 */ /* 0x000fe4000f8ec0ff */
[----:B------:R-:W-:Y:S02]  /*4250*/  UISETP.LT.AND UP0, UPT, UR25, 0x1, UPT ;  /* 0x000000011900788c */ /* 0x000fe4000bf01270 */
[----:B------:R-:W-:Y:S02]  /*4260*/  ULOP3.LUT UR21, UR5, 0x10000, URZ, 0xfc, !UPT ;  /* 0x0001000005157892 */ /* 0x000fe4000f8efcff */
[----:B------:R-:W-:Y:S02]  /*4270*/  ULOP3.LUT UR22, UR22, 0x10000, URZ, 0xfc, !UPT ;  /* 0x0001000016167892 */ /* 0x000fe4000f8efcff */
[----:B------:R-:W-:Y:S01]  /*4280*/  USEL UR31, UR25, 0x1, !UP0 ;  /* 0x00000001191f7887 */ /* 0x000fe2000c000000 */
[----:B------:R-:W-:Y:S01]  /*4290*/  UMOV UR28, 0x0 ;  /* 0x00000000001c7882 */ /* 0x000fe20000000000 */
[----:B------:R-:W-:Y:S01]  /*42a0*/  UMOV UR29, 0x10100010 ;  /* 0x10100010001d7882 */ /* 0x000fe20000000000 */
[----:B------:R-:W-:Y:S01]  /*42b0*/  UMOV UR26, 0x0 ;  /* 0x00000000001a7882 */ /* 0x000fe20000000000 */
[----:B------:R-:W-:Y:S01]  /*42c0*/  UMOV UR27, 0x10100010 ;  /* 0x10100010001b7882 */ /* 0x000fe20000000000 */
[----:B--2---:R-:W-:-:S15]  /*42d0*/  R2UR UR32, R0 ;  /* 0x00000000002072ca */ /* 0x004fde00000e0000 */
.L_x_91:
[C---:B------:R-:W-:Y:S02]  /*42e0*/  LEA R0, R8.reuse, UR17, 0x3 ;  /* 0x0000001108007c11 */ /* 0x040fe4000f8e18ff */
[----:B------:R-:W-:Y:S02]  /*42f0*/  SHF.L.U32 R4, R3, 0x1f, RZ ;  /* 0x0000001f03047819 */ /* 0x000fe400000006ff */
[----:B------:R-:W-:Y:S02]  /*4300*/  LEA R5, R8, UR17, 0x4 ;  /* 0x0000001108057c11 */ /* 0x000fe4000f8e20ff */
[----:B------:R-:W1:Y:S02]  /*4310*/  SYNCS.PHASECHK.TRANS64.TRYWAIT P0, [R0+URZ+0x160], R4 ;  /* 0x00016004000075a7 */ /* 0x000e6400080011ff */
[----:B-1-3--:R-:W-:Y:S05]  /*4320*/  @!P0 BRA `(.L_x_84) ;  /* 0x0000004800548947 */ /* 0x00afea0003800000 */
.L_x_180:
[----:B-1----:R-:W1:Y:S01]  /*4330*/  LDS.128 R4, [R5+0x1f0] ;  /* 0x0001f00005047984 */ /* 0x002e620000000c00 */
[----:B------:R-:W-:Y:S02]  /*4340*/  VIADD R0, R0, 0x170 ;  /* 0x0000017000007836 */ /* 0x000fe40000000000 */
[----:B------:R-:W-:Y:S01]  /*4350*/  VIADD R8, R8, 0x1 ;  /* 0x0000000108087836 */ /* 0x000fe20000000000 */
[----:B------:R-:W-:Y:S01]  /*4360*/  @!PT LDS RZ, [RZ] ;  /* 0x00000000fffff984 */ /* 0x000fe20000000800 */
[----:B------:R-:W-:Y:S01]  /*4370*/  @!PT LDS RZ, [RZ] ;  /* 0x00000000fffff984 */ /* 0x000fe20000000800 */
[----:B------:R-:W-:Y:S01]  /*4380*/  @!PT LDS RZ, [RZ] ;  /* 0x00000000fffff984 */ /* 0x000fe20000000800 */
[----:B------:R-:W-:Y:S01]  /*4390*/  @!PT LDS RZ, [RZ] ;  /* 0x00000000fffff984 */ /* 0x000fe20000000800 */
[----:B------:R2:W-:Y:S06]  /*43a0*/  MEMBAR.ALL.CTA ;  /* 0x0000000000007992 */ /* 0x0005ec0000008000 */
[----:B--2---:R-:W2:Y:S01]  /*43b0*/  FENCE.VIEW.ASYNC.S ;  /* 0x00000000000073c6 */ /* 0x004ea20000000000 */
[----:B------:R-:W-:-:S04]  /*43c0*/  PRMT R0, RZ, 0x654, R0 ;  /* 0x00000654ff007816 */ /* 0x000fc80000000000 */
[----:B--2---:R2:W-:Y:S01]  /*43d0*/  SYNCS.ARRIVE.TRANS64.RED.A1T0 RZ, [R0+URZ], RZ ;  /* 0x000000ff00ff79a7 */ /* 0x0045e200081004ff */
[----:B-1----:R-:W-:Y:S01]  /*43e0*/  LOP3.LUT P1, RZ, R6, 0x1, RZ, 0xc0, !PT ;  /* 0x0000000106ff7812 */ /* 0x002fe2000782c0ff */
[----:B--2---:R-:W-:-:S12]  /*43f0*/  BRA.U UP3, `(.L_x_85) ;  /* 0x0000000103e07547 */ /* 0x004fd8000b800000 */
[----:B------:R-:W1:Y:S01]  /*4400*/  LDCU UR4, c[0x0][0x38c] ;  /* 0x00007180ff0477ac */ /* 0x000e620008000800 */
[----:B------:R-:W-:Y:S02]  /*4410*/  PLOP3.LUT P2, PT, PT, PT, PT, 0x80, 0x8 ;  /* 0x000000000008781c */ /* 0x000fe40003f4f070 */
[----:B------:R-:W-:Y:S01]  /*4420*/  SHF.L.U32 R4, R9, 0x1f, RZ ;  /* 0x0000001f09047819 */ /* 0x000fe200000006ff */
[----:B------:R-:W-:Y:S02]  /*4430*/  ULEA UR23, UR24, UR17, 0x3 ;  /* 0x0000001118177291 */ /* 0x000fe4000f8e18ff */
[----:B------:R-:W-:Y:S02]  /*4440*/  ULEA UR18, UR24, UR32, 0x6 ;  /* 0x0000002018127291 */ /* 0x000fe4000f8e30ff */
[----:B-1----:R-:W-:-:S06]  /*4450*/  UISETP.GE.AND UP0, UPT, UR4, 0x1, UPT ;  /* 0x000000010400788c */ /* 0x002fcc000bf06270 */
[----:B------:R-:W-:-:S05]  /*4460*/  PLOP3.LUT P0, PT, PT, PT, UP0, 0x80, 0x8 ;  /* 0x000000000008781c */ /* 0x000fca0003f0f008 */
[----:B------:R-:W-:-:S08]  /*4470*/  @UP0 ULEA UR4, UR15, UR17, 0x3 ;  /* 0x000000110f040291 */ /* 0x000fd0000f8e18ff */
[----:B------:R-:W-:-:S04]  /*4480*/  @P0 SHF.L.U32 R0, R2, 0x1f, RZ ;  /* 0x0000001f02000819 */ /* 0x000fc800000006ff */
[----:B------:R1:W2:Y:S01]  /*4490*/  @P0 SYNCS.PHASECHK.TRANS64.TRYWAIT P2, [UR4], R0 ;  /* 0x00000000ff0005a7 */ /* 0x0002a20008041104 */
[----:B------:R-:W3:Y:S02]  /*44a0*/  SYNCS.PHASECHK.TRANS64.TRYWAIT P0, [UR23+0x1a0], R4 ;  /* 0x0001a004ff0075a7 */ /* 0x000ee40008001117 */
[----:B-123--:R-:W-:Y:S05]  /*44b0*/  @!P0 BRA `(.L_x_86) ;  /* 0x0000004800048947 */ /* 0x00efea0003800000 */
.L_x_182:
[----:B------:R-:W-:Y:S01]  /*44c0*/  UMOV UR19, UR14 ;  /* 0x0000000e00137c82 */ /* 0x000fe20008000000 */
[----:B------:R-:W-:Y:S05]  /*44d0*/  BRA.U !UP0, `(.L_x_87) ;  /* 0x0000000108987547 */ /* 0x000fea000b800000 */
[----:B------:R-:W-:Y:S02]  /*44e0*/  UIADD3 UR19, UPT, UPT, UR31, UR14, URZ ;  /* 0x0000000e1f137290 */ /* 0x000fe4000fffe0ff */
[----:B------:R-:W-:Y:S01]  /*44f0*/  UPLOP3.LUT UP2, UPT, UPT, UPT, UPT, 0x40, 0x4 ;  /* 0x000000000004789c */ /* 0x000fe20003f4e870 */
[----:B------:R-:W-:Y:S01]  /*4500*/  UMOV UR16, UR25 ;  /* 0x0000001900107c82 */ /* 0x000fe20008000000 */
[----:B------:R-:W-:-:S09]  /*4510*/  UMOV UR6, UR15 ;  /* 0x0000000f00067c82 */ /* 0x000fd20008000000 */
.L_x_90:
[----:B--2---:R-:W-:Y:S01]  /*4520*/  ULEA UR5, UR6, UR17, 0x3 ;  /* 0x0000001106057291 */ /* 0x004fe2000f8e18ff */
[----:B---3--:R-:W-:Y:S11]  /*4530*/  @P2 BRA `(.L_x_88) ;  /* 0x00000000000c2947 */ /* 0x008ff60003800000 */
[----:B-1----:R-:W-:Y:S04]  /*4540*/  SHF.L.U32 R4, R2, 0x1f, RZ ;  /* 0x0000001f02047819 */ /* 0x002fe800000006ff */
[----:B------:R-:W1:Y:S02]  /*4550*/  SYNCS.PHASECHK.TRANS64.TRYWAIT P0, [UR5], R4 ;  /* 0x00000004ff0075a7 */ /* 0x000e640008001105 */
[----:B-1----:R-:W-:Y:S05]  /*4560*/  @!P0 BRA `(.L_x_89) ;  /* 0x0000004400f08947 */ /* 0x002fea0003800000 */
.L_x_88:
[----:B------:R-:W-:Y:S01]  /*4570*/  UISETP.NE.AND UP0, UPT, UR16, 0x1, UPT ;  /* 0x000000011000788c */ /* 0x000fe2000bf05270 */
[----:B------:R-:W-:Y:S01]  /*4580*/  PLOP3.LUT P2, PT, PT, PT, PT, 0x80, 0x8 ;  /* 0x000000000008781c */ /* 0x000fe20003f4f070 */
[----:B------:R-:W-:Y:S02]  /*4590*/  UIADD3 UR4, UPT, UPT, UR6, 0x1, URZ ;  /* 0x0000000106047890 */ /* 0x000fe4000fffe0ff */
[----:B------:R-:W-:Y:S02]  /*45a0*/  ULEA UR12, UR6, UR22, 0x7 ;  /* 0x00000016060c7291 */ /* 0x000fe4000f8e38ff */
[----:B------:R-:W-:Y:S01]  /*45b0*/  UISETP.NE.AND UP1, UPT, UR4, 0x14, UPT ;  /* 0x000000140400788c */ /* 0x000fe2000bf25270 */
[----:B------:R-:W-:Y:S01]  /*45c0*/  PLOP3.LUT P0, PT, PT, PT, UP0, 0x80, 0x8 ;  /* 0x000000000008781c */ /* 0x000fe20003f0f008 */
[----:B------:R-:W-:Y:S02]  /*45d0*/  UIADD3 UR10, UPT, UPT, UR12, 0x2, URZ ;  /* 0x000000020c0a7890 */ /* 0x000fe4000fffe0ff */
[----:B------:R-:W-:Y:S02]  /*45e0*/  USEL UR7, URZ, 0x1, UP1 ;  /* 0x00000001ff077887 */ /* 0x000fe40008800000 */
[----:B------:R-:W-:Y:S02]  /*45f0*/  USEL UR15, UR4, URZ, UP1 ;  /* 0x000000ff040f7287 */ /* 0x000fe40008800000 */
[----:B------:R-:W-:Y:S02]  /*4600*/  UIADD3 UR14, UPT, UPT, UR14, 0x1, URZ ;  /* 0x000000010e0e7890 */ /* 0x000fe4000fffe0ff */
[----:B------:R-:W-:Y:S01]  /*4610*/  @UP0 ULEA UR4, UR15, UR17, 0x3 ;  /* 0x000000110f040291 */ /* 0x000fe2000f8e18ff */
[----:B------:R-:W-:Y:S01]  /*4620*/  LOP3.LUT R2, R2, UR7, RZ, 0x3c, !PT ;  /* 0x0000000702027c12 */ /* 0x000fe2000f8e3cff */
[----:B------:R-:W-:Y:S01]  /*4630*/  UIADD3 UR7, UPT, UPT, UR5, 0xa0, URZ ;  /* 0x000000a005077890 */ /* 0x000fe2000fffe0ff */
[----:B------:R-:W-:Y:S02]  /*4640*/  UMOV UR13, 0x80004020 ;  /* 0x80004020000d7882 */ /* 0x000fe40000000000 */
[----:B-1----:R-:W-:Y:S01]  /*4650*/  @P0 SHF.L.U32 R0, R2, 0x1f, RZ ;  /* 0x0000001f02000819 */ /* 0x002fe200000006ff */
[----:B------:R-:W-:Y:S01]  /*4660*/  UMOV UR5, 0x80004020 ;  /* 0x8000402000057882 */ /* 0x000fe20000000000 */
[----:B------:R-:W-:Y:S01]  /*4670*/  UMOV UR11, 0x80004020 ;  /* 0x80004020000b7882 */ /* 0x000fe20000000000 */
[----:B------:R-:W-:Y:S01]  /*4680*/  UMOV UR9, 0x80004020 ;  /* 0x8000402000097882 */ /* 0x000fe20000000000 */
[----:B------:R2:W3:Y:S01]  /*4690*/  @P0 SYNCS.PHASECHK.TRANS64.TRYWAIT P2, [UR4], R0 ;  /* 0x00000000ff0005a7 */ /* 0x0004e20008041104 */
[----:B------:R-:W-:Y:S02]  /*46a0*/  ULEA UR4, UR6, UR21, 0x9 ;  /* 0x0000001506047291 */ /* 0x000fe4000f8e48ff */
[----:B------:R-:W-:Y:S02]  /*46b0*/  UISETP.NE.AND UP0, UPT, UR14, UR19, UPT ;  /* 0x000000130e00728c */ /* 0x000fe4000bf05270 */
[----:B------:R-:W-:Y:S02]  /*46c0*/  UIADD3 UR8, UPT, UPT, UR4, 0x2, URZ ;  /* 0x0000000204087890 */ /* 0x000fe4000fffe0ff */
[----:B------:R-:W-:Y:S01]  /*46d0*/  UIADD3 UR16, UPT, UPT, UR16, -0x1, URZ ;  /* 0xffffffff10107890 */ /* 0x000fe2000fffe0ff */
[----:B------:R-:W-:Y:S02]  /*46e0*/  UMOV UR6, UR15 ;  /* 0x0000000f00067c82 */ /* 0x000fe40008000000 */
[----:B------:R2:W-:Y:S01]  /*46f0*/  UTCQMMA.2CTA gdesc[UR4], gdesc[UR12], tmem[UR18], tmem[UR28], idesc[UR29], UP2 ;  /* 0x00ff1c0c040075ea */ /* 0x0005e20009200312 */
[----:B------:R-:W-:Y:S03]  /*4700*/  UPLOP3.LUT UP2, UPT, UPT, UPT, UPT, 0x80, 0x8 ;  /* 0x000000000008789c */ /* 0x000fe60003f4f070 */
[----:B------:R2:W-:Y:S01]  /*4710*/  UTCQMMA.2CTA gdesc[UR8], gdesc[UR10], tmem[UR18], tmem[UR26], idesc[UR27], UPT ;  /* 0x00ff1a0a080075ea */ /* 0x0005e2000ba00312 */
[----:B------:R2:W-:Y:S01]  /*4720*/  UTCBAR.2CTA.MULTICAST [UR7], URZ, UR20 ;  /* 0x000000ff070073e9 */ /* 0x0005e20008200814 */
[----:B------:R-:W-:Y:S06]  /*4730*/  BRA.U UP0, `(.L_x_90) ;  /* 0xfffffffd00787547 */ /* 0x000fec000b83ffff */
.L_x_87:
[----:B--2---:R-:W-:Y:S01]  /*4740*/  UIADD3 UR4, UPT, UPT, UR23, 0x180, URZ ;  /* 0x0000018017047890 */ /* 0x004fe2000fffe0ff */
[----:B------:R-:W-:-:S08]  /*4750*/  UMOV UR14, UR19 ;  /* 0x00000013000e7c82 */ /* 0x000fd00008000000 */
[----:B------:R2:W-:Y:S01]  /*4760*/  UTCBAR.2CTA.MULTICAST [UR4], URZ, UR30 ;  /* 0x000000ff040073e9 */ /* 0x0005e2000820081e */
[----:B------:R-:W-:Y:S02]  /*4770*/  NOP ;  /* 0x0000000000007918 */ /* 0x000fe40000000000 */
.L_x_85:
[----:B--2---:R-:W-:Y:S01]  /*4780*/  UIADD3 UR4, UPT, UPT, UR24, 0x1, URZ ;  /* 0x0000000118047890 */ /* 0x004fe2000fffe0ff */
[----:B------:R-:W-:-:S03]  /*4790*/  ISETP.NE.AND P0, PT, R8, 0x2, PT ;  /* 0x000000020800780c */ /* 0x000fc60003f05270 */
[----:B------:R-:W-:Y:S01]  /*47a0*/  UISETP.NE.AND UP0, UPT, UR4, 0x4, UPT ;  /* 0x000000040400788c */ /* 0x000fe2000bf05270 */
[----:B-1----:R-:W-:Y:S02]  /*47b0*/  SEL R0, RZ, 0x1, P0 ;  /* 0x00000001ff007807 */ /* 0x002fe40000000000 */
[----:B------:R-:W-:Y:S01]  /*47c0*/  SEL R8, R8, RZ, P0 ;  /* 0x000000ff08087207 */ /* 0x000fe20000000000 */
[----:B------:R-:W-:Y:S01]  /*47d0*/  USEL UR5, URZ, 0x1, UP0 ;  /* 0x00000001ff057887 */ /* 0x000fe20008000000 */
[----:B------:R-:W-:Y:S01]  /*47e0*/  LOP3.LUT R3, R3, R0, RZ, 0x3c, !PT ;  /* 0x0000000003037212 */ /* 0x000fe200078e3cff */
[----:B------:R-:W-:-:S04]  /*47f0*/  USEL UR24, UR4, URZ, UP0 ;  /* 0x000000ff04187287 */ /* 0x000fc80008000000 */
[----:B------:R-:W-:Y:S01]  /*4800*/  LOP3.LUT R9, R9, UR5, RZ, 0x3c, !PT ;  /* 0x0000000509097c12 */ /* 0x000fe2000f8e3cff */
[----:B------:R-:W-:Y:S07]  /*4810*/  @P1 BRA `(.L_x_91) ;  /* 0xfffffff800b01947 */ /* 0x000fee000383ffff */
[----:B------:R-:W1:Y:S01]  /*4820*/  S2UR UR8, SR_CgaCtaId ;  /* 0x00000000000879c3 */ /* 0x000e620000008800 */
[----:B------:R-:W-:Y:S01]  /*4830*/  ELECT P0, URZ, PT ;  /* 0x0000000000ff782f */ /* 0x000fe20003800000 */
[----:B------:R-:W-:Y:S01]  /*4840*/  HFMA2 R0, -RZ, RZ, 0, 5.9604644775390625e-08 ;  /* 0x00000001ff007431 */ /* 0x000fe200000001ff */
[----:B------:R-:W-:-:S05]  /*4850*/  UMOV UR4, 0x40 ;  /* 0x0000004000047882 */ /* 0x000fca0000000000 */
[----:B------:R-:W-:Y:S01]  /*4860*/  UVIRTCOUNT.DEALLOC.SMPOOL 0x80 ;  /* 0x000000800000784c */ /* 0x000fe20000000000 */
[----:B------:R-:W-:Y:S02]  /*4870*/  UISETP.NE.AND UP1, UPT, UR33, URZ, UPT ;  /* 0x000000ff2100728c */ /* 0x000fe4000bf25270 */
[----:B-1----:R-:W-:-:S09]  /*4880*/  ULEA UR8, UR8, UR4, 0x18 ;  /* 0x0000000408087291 */ /* 0x002fd2000f8ec0ff */
[----:B------:R1:W-:Y:S01]  /*4890*/  @P0 STS.U8 [UR8+0x1c], R0 ;  /* 0x00001c00ff000988 */ /* 0x0003e20008000008 */
[----:B------:R-:W-:Y:S05]  /*48a0*/  BRA.U UP1, `(.L_x_92) ;  /* 0x0000000101a07547 */ /* 0x000fea000b800000 */
[----:B------:R-:W-:Y:S01]  /*48b0*/  UIADD3 UR7, UPT, UPT, UR17, 0x1a0, URZ ;  /* 0x000001a011077890 */ /* 0x000fe2000fffe0ff */
[----:B------:R-:W-:-:S03]  /*48c0*/  SHF.L.U32 R2, R9, 0x1f, RZ ;  /* 0x0000001f09027819 */ /* 0x000fc600000006ff */
[----:B------:R-:W-:-:S09]  /*48d0*/  ULEA UR4, UR24, UR7, 0x3 ;  /* 0x0000000718047291 */ /* 0x000fd2000f8e18ff */
[----:B------:R-:W2:Y:S02]  /*48e0*/  SYNCS.PHASECHK.TRANS64.TRYWAIT P0, [UR4], R2 ;  /* 0x00000002ff0075a7 */ /* 0x000ea40008001104 */
[----:B--2---:R-:W-:Y:S05]  /*48f0*/  @!P0 BRA `(.L_x_93) ;  /* 0x0000004400248947 */ /* 0x004fea0003800000 */
.L_x_185:
        /* <DEDUP_REMOVED lines=9> */
.L_x_187:
        /* <DEDUP_REMOVED lines=9> */
.L_x_189:
[----:B------:R-:W-:-:S04]  /*4a20*/  UIADD3 UR4, UPT, UPT, UR4, 0x1, URZ ;  /* 0x0000000104047890 */ /* 0x000fc8000fffe0ff */
[----:B------:R-:W-:-:S04]  /*4a30*/  UISETP.NE.AND UP0, UPT, UR4, 0x4, UPT ;  /* 0x000000040400788c */ /* 0x000fc8000bf05270 */
[----:B------:R-:W-:Y:S02]  /*4a40*/  USEL UR5, URZ, 0x1, UP0 ;  /* 0x00000001ff057887 */ /* 0x000fe40008000000 */
[----:B------:R-:W-:-:S04]  /*4a50*/  USEL UR4, UR4, URZ, UP0 ;  /* 0x000000ff04047287 */ /* 0x000fc80008000000 */
[----:B------:R-:W-:Y:S01]  /*4a60*/  ULEA UR4, UR4, UR7, 0x3 ;  /* 0x0000000704047291 */ /* 0x000fe2000f8e18ff */
[----:B------:R-:W-:-:S04]  /*4a70*/  LOP3.LUT R2, R2, UR5, RZ, 0x3c, !PT ;  /* 0x0000000502027c12 */ /* 0x000fc8000f8e3cff */
[----:B------:R-:W-:Y:S01]  /*4a80*/  SHF.L.U32 R2, R2, 0x1f, RZ ;  /* 0x0000001f02027819 */ /* 0x000fe200000006ff */
[----:B-1----:R-:W-:-:S04]  /*4a90*/  IMAD.U32 R0, RZ, RZ, UR4 ;  /* 0x00000004ff007e24 */ /* 0x002fc8000f8e00ff */
[----:B------:R1:W2:Y:S03]  /*4aa0*/  SYNCS.PHASECHK.TRANS64.TRYWAIT P0, [R0+URZ], R2 ;  /* 0x00000002000075a7 */ /* 0x0002a600080011ff */
[----:B--2---:R-:W-:Y:S05]  /*4ab0*/  @!P0 NANOSLEEP.SYNCS 0x989680 ;  /* 0x009896800000895d */ /* 0x004fea0003900000 */
[----:B------:R-:W2:Y:S02]  /*4ac0*/  @!P0 SYNCS.PHASECHK.TRANS64 P0, [R0+URZ], R2 ;  /* 0x00000002000085a7 */ /* 0x000ea400080010ff */
[----:B--2---:R-:W-:Y:S05]  /*4ad0*/  @P0 BRA `(.L_x_96) ;  /* 0x0000000000200947 */ /* 0x004fea0003800000 */
.L_x_97:
[----:B--2---:R2:W4:Y:S02]  /*4ae0*/  SYNCS.PHASECHK.TRANS64.TRYWAIT P0, [R0+URZ], R2 ;  /* 0x00000002000075a7 */ /* 0x00452400080011ff */
[----:B----4-:R-:W-:Y:S05]  /*4af0*/  @!P0 NANOSLEEP.SYNCS 0x989680 ;  /* 0x009896800000895d */ /* 0x010fea0003900000 */
[----:B------:R-:W4:Y:S02]  /*4b00*/  @!P0 SYNCS.PHASECHK.TRANS64 P0, [R0+URZ], R2 ;  /* 0x00000002000085a7 */ /* 0x000f2400080010ff */
[----:B----4-:R-:W-:Y:S05]  /*4b10*/  @!P0 BRA `(.L_x_97) ;  /* 0xfffffffc00f08947 */ /* 0x010fea000383ffff */
[----:B------:R-:W-:Y:S05]  /*4b20*/  BRA `(.L_x_96) ;  /* 0x00000000000c7947 */ /* 0x000fea0003800000 */
.L_x_92:
[----:B------:R-:W-:-:S04]  /*4b30*/  UIADD3 UR4, UPT, UPT, UR17, 0x1e0, URZ ;  /* 0x000001e011047890 */ /* 0x000fc8000fffe0ff */
[----:B------:R-:W-:-:S09]  /*4b40*/  UPRMT UR4, UR34, 0x654, UR4 ;  /* 0x0000065422047896 */ /* 0x000fd20008000004 */
[----:B------:R-:W-:Y:S03]  /*4b50*/  SYNCS.ARRIVE.TRANS64.RED.A1T0 RZ, [UR4], RZ ;  /* 0x000000ffffff79a7 */ /* 0x000fe60008100404 */
.L_x_96:
[----:B-12---:R-:W-:Y:S01]  /*4b60*/  SHF.L.U32 R2, RZ, 0x1f, RZ ;  /* 0x0000001fff027819 */ /* 0x006fe200000006ff */
[----:B------:R-:W-:Y:S01]  /*4b70*/  UIADD3 UR4, UPT, UPT, UR17, 0x1e0, URZ ;  /* 0x000001e011047890 */ /* 0x000fe2000fffe0ff */
[----:B------:R-:W-:Y:S02]  /*4b80*/  PLOP3.LUT P0, PT, PT, PT, UP1, 0x80, 0x8 ;  /* 0x000000000008781c */ /* 0x000fe40003f0f018 */
[----:B------:R-:W1:Y:S02]  /*4b90*/  SYNCS.PHASECHK.TRANS64.TRYWAIT P1, [UR17+0x1e0], R2 ;  /* 0x0001e002ff0075a7 */ /* 0x000e640008021111 */
[----:B-1----:R-:W-:Y:S09]  /*4ba0*/  @!P1 BRA `(.L_x_98) ;  /* 0x0000004000c09947 */ /* 0x002ff20003800000 */
.L_x_191:
[----:B------:R-:W-:Y:S01]  /*4bb0*/  @!UP1 UPRMT UR4, UR34, 0x654, UR4 ;  /* 0x0000065422049896 */ /* 0x000fe20008000004 */
[----:B------:R-:W-:Y:S01]  /*4bc0*/  UMOV UR5, 0xffff ;  /* 0x0000ffff00057882 */ /* 0x000fe20000000000 */
[----:B------:R-:W-:-:S07]  /*4bd0*/  UMOV UR6, 0x1 ;  /* 0x0000000100067882 */ /* 0x000fce0000000000 */
[----:B------:R-:W-:Y:S01]  /*4be0*/  @!P0 SYNCS.ARRIVE.TRANS64.RED.A1T0 RZ, [UR4], RZ ;  /* 0x000000ffffff89a7 */ /* 0x000fe20008100404 */
[----:B------:R-:W-:Y:S01]  /*4bf0*/  NOP ;  /* 0x0000000000007918 */ /* 0x000fe20000000000 */
[----:B-1----:R-:W1:Y:S01]  /*4c00*/  LDS R0, [UR8+0x14] ;  /* 0x00001408ff007984 */ /* 0x002e620008000800 */
[----:B------:R-:W-:-:S04]  /*4c10*/  ULOP3.LUT UR4, UR32, 0xffff, URZ, 0xc0, !UPT ;  /* 0x0000ffff20047892 */ /* 0x000fc8000f8ec0ff */
[----:B------:R-:W-:-:S04]  /*4c20*/  USHF.R.U32.HI UR4, URZ, 0x5, UR4 ;  /* 0x00000005ff047899 */ /* 0x000fc80008011604 */
[----:B------:R-:W-:Y:S02]  /*4c30*/  USHF.L.U32 UR5, UR5, UR4, URZ ;  /* 0x0000000405057299 */ /* 0x000fe400080006ff */
[----:B------:R-:W-:-:S04]  /*4c40*/  USHF.L.U32 UR4, UR6, UR4, URZ ;  /* 0x0000000406047299 */ /* 0x000fc800080006ff */
[----:B-1----:R-:W-:-:S04]  /*4c50*/  LOP3.LUT R0, R0, UR5, RZ, 0xc0, !PT ;  /* 0x0000000500007c12 */ /* 0x002fc8000f8ec0ff */
[----:B------:R-:W-:-:S13]  /*4c60*/  ISETP.NE.AND P0, PT, R0, UR5, PT ;  /* 0x0000000500007c0c */ /* 0x000fda000bf05270 */
[----:B------:R-:W-:Y:S05]  /*4c70*/  @P0 BRA `(.L_x_99) ;  /* 0x0000000000580947 */ /* 0x000fea0003800000 */
[----:B------:R-:W1:Y:S02]  /*4c80*/  LDS R0, [UR8+0x18] ;  /* 0x00001808ff007984 */ /* 0x000e640008000800 */
[----:B-1----:R-:W-:-:S04]  /*4c90*/  LOP3.LUT R0, R0, UR4, RZ, 0xc0, !PT ;  /* 0x0000000400007c12 */ /* 0x002fc8000f8ec0ff */
[----:B------:R-:W-:-:S13]  /*4ca0*/  ISETP.NE.AND P0, PT, R0, UR4, PT ;  /* 0x0000000400007c0c */ /* 0x000fda000bf05270 */
[----:B------:R-:W-:Y:S05]  /*4cb0*/  @P0 BRA `(.L_x_100) ;  /* 0x00000000003c0947 */ /* 0x000fea0003800000 */
[----:B------:R-:W1:Y:S01]  /*4cc0*/  S2R R2, SR_LANEID ;  /* 0x0000000000027919 */ /* 0x000e620000000000 */
[----:B------:R-:W-:-:S06]  /*4cd0*/  ULOP3.LUT UR5, URZ, UR5, URZ, 0x33, !UPT ;  /* 0x00000005ff057292 */ /* 0x000fcc000f8e33ff */
[----:B------:R-:W-:-:S04]  /*4ce0*/  IMAD.U32 R0, RZ, RZ, UR5 ;  /* 0x00000005ff007e24 */ /* 0x000fc8000f8e00ff */
[----:B------:R2:W4:Y:S02]  /*4cf0*/  REDUX UR7, R0 ;  /* 0x00000000000773c4 */ /* 0x0005240000000000 */
[----:B------:R1:W-:Y:S01]  /*4d00*/  UTCATOMSWS.AND URZ, UR5 ;  /* 0x0000000500ff79e3 */ /* 0x0003e20008000000 */
[----:B--2---:R-:W-:Y:S01]  /*4d10*/  LOP3.LUT R0, RZ, UR4, RZ, 0x33, !PT ;  /* 0x00000004ff007c12 */ /* 0x004fe2000f8e33ff */
[----:B------:R-:W-:Y:S02]  /*4d20*/  VOTEU.ANY UR4, UPT, PT ;  /* 0x0000000000047886 */ /* 0x000fe400038e0100 */
[----:B------:R-:W-:Y:S02]  /*4d30*/  UFLO.U32 UR4, UR4 ;  /* 0x00000004000472bd */ /* 0x000fe400080e0000 */
[----:B------:R-:W2:Y:S04]  /*4d40*/  REDUX UR6, R0 ;  /* 0x00000000000673c4 */ /* 0x000ea80000000000 */
[----:B-1----:R-:W-:-:S02]  /*4d50*/  ISETP.EQ.U32.AND P0, PT, R2, UR4, PT ;  /* 0x0000000402007c0c */ /* 0x002fc4000bf02070 */
[----:B----4-:R-:W-:-:S11]  /*4d60*/  MOV R2, UR7 ;  /* 0x0000000700027c02 */ /* 0x010fd60008000f00 */
[----:B------:R1:W-:Y:S01]  /*4d70*/  @P0 ATOMS.AND RZ, [UR8+0x14], R2 ;  /* 0x00001402ffff098c */ /* 0x0003e2000a800008 */
[----:B--2---:R-:W-:-:S05]  /*4d80*/  IMAD.U32 R0, RZ, RZ, UR6 ;  /* 0x00000006ff007e24 */ /* 0x004fca000f8e00ff */
[----:B------:R1:W-:Y:S01]  /*4d90*/  @P0 ATOMS.AND RZ, [UR8+0x18], R0 ;  /* 0x00001800ffff098c */ /* 0x0003e2000a800008 */
[----:B------:R-:W-:Y:S05]  /*4da0*/  BRA `(.L_x_101) ;  /* 0x0000000000147947 */ /* 0x000fea0003800000 */
.L_x_100:
[----:B------:R-:W-:Y:S02]  /*4db0*/  MOV R2, 0x4dd0 ;  /* 0x00004dd000027802 */ /* 0x000fe40000000f00 */
[----:B---3-5:R-:W-:Y:S05]  /*4dc0*/  CALL.REL.NOINC `($__internal_0_$__cuda_sm10x_tcgen05_guardrail_trap_col_being_dealloced_not_returned_by_alloc) ;  /* 0x0000004000d47944 */ /* 0x028fea0003c00000 */
[----:B------:R-:W-:Y:S05]  /*4dd0*/  BRA `(.L_x_101) ;  /* 0x0000000000087947 */ /* 0x000fea0003800000 */
.L_x_99:
[----:B------:R-:W-:Y:S02]  /*4de0*/  MOV R2, 0x4e00 ;  /* 0x00004e0000027802 */ /* 0x000fe40000000f00 */
[----:B---3-5:R-:W-:Y:S05]  /*4df0*/  CALL.REL.NOINC `($__internal_2_$__cuda_sm10x_tcgen05_guardrail_trap_unallocated_columns_being_dealloced) ;  /* 0x0000004000e07944 */ /* 0x028fea0003c00000 */
.L_x_101:
[----:B------:R-:W-:Y:S01]  /*4e00*/  NOP ;  /* 0x0000000000007918 */ /* 0x000fe20000000000 */
[----:B------:R-:W-:Y:S05]  /*4e10*/  EXIT ;  /* 0x000000000000794d */ /* 0x000fea0003800000 */
.L_x_72:
[----:B------:R-:W-:-:S09]  /*4e20*/  UISETP.NE.OR UP0, UPT, UR13, 0x3, !UP4 ;  /* 0x000000030d00788c */ /* 0x000fd2000e705670 */
[----:B------:R-:W-:Y:S05]  /*4e30*/  BRA.U UP0, `(.L_x_102) ;  /* 0x0000000d00347547 */ /* 0x000fea000b800000 */
[----:B------:R-:W2:Y:S01]  /*4e40*/  LDCU.64 UR4, c[0x0][0x888] ;  /* 0x00011100ff0477ac */ /* 0x000ea20008000a00 */
[----:B------:R-:W3:Y:S01]  /*4e50*/  S2UR UR10, SR_CgaCtaId ;  /* 0x00000000000a79c3 */ /* 0x000ee20000008800 */
[----:B------:R-:W-:Y:S02]  /*4e60*/  HFMA2 R9, -RZ, RZ, 0, 0 ;  /* 0x00000000ff097431 */ /* 0x000fe400000001ff */
[----:B------:R-:W-:Y:S01]  /*4e70*/  IMAD.MOV.U32 R11, RZ, RZ, 0x1 ;  /* 0x00000001ff0b7424 */ /* 0x000fe200078e00ff */
[----:B------:R-:W4:Y:S01]  /*4e80*/  LDCU UR33, c[0x0][0x370] ;  /* 0x00006e00ff2177ac */ /* 0x000f220008000800 */
[----:B------:R-:W-:Y:S01]  /*4e90*/  IMAD.MOV.U32 R10, RZ, RZ, RZ ;  /* 0x000000ffff0a7224 */ /* 0x000fe200078e00ff */
[----:B------:R-:W-:Y:S01]  /*4ea0*/  MOV R8, 0x2000 ;  /* 0x0000200000087802 */ /* 0x000fe20000000f00 */
[----:B------:R-:W4:Y:S01]  /*4eb0*/  LDCU.128 UR28, c[0x0][0xb10] ;  /* 0x00016200ff1c77ac */ /* 0x000f220008000c00 */
[----:B------:R-:W1:Y:S01]  /*4ec0*/  LDC.64 R12, c[0x0][0x348] ;  /* 0x0000d200ff0c7b82 */ /* 0x000e620000000a00 */
[----:B------:R-:W3:Y:S01]  /*4ed0*/  LDCU UR32, c[0x0][0x374] ;  /* 0x00006e80ff2077ac */ /* 0x000ee20008000800 */
[----:B------:R-:W3:Y:S01]  /*4ee0*/  LDCU.64 UR26, c[0x0][0x890] ;  /* 0x00011200ff1a77ac */ /* 0x000ee20008000a00 */
[----:B--2---:R-:W-:Y:S01]  /*4ef0*/  UISETP.NE.U32.AND UP0, UPT, UR4, URZ, UPT ;  /* 0x000000ff0400728c */ /* 0x004fe2000bf05070 */
[----:B------:R-:W2:Y:S01]  /*4f00*/  LDCU UR16, c[0x0][0xb0c] ;  /* 0x00016180ff1077ac */ /* 0x000ea20008000800 */
[----:B------:R-:W2:Y:S01]  /*4f10*/  LDCU UR38, c[0x0][0xb20] ;  /* 0x00016400ff2677ac */ /* 0x000ea20008000800 */
[----:B------:R-:W2:Y:S01]  /*4f20*/  LDCU UR4, c[0x0][0xb30] ;  /* 0x00016600ff0477ac */ /* 0x000ea20008000800 */
[----:B------:R-:W-:Y:S01]  /*4f30*/  UMOV UR17, 0x400 ;  /* 0x0000040000117882 */ /* 0x000fe20000000000 */
[----:B----4-:R-:W-:-:S02]  /*4f40*/  UIMAD.WIDE.U32 UR6, UR33, UR28, URZ ;  /* 0x0000001c210672a5 */ /* 0x010fc4000f8e00ff */
[----:B---3--:R-:W-:Y:S02]  /*4f50*/  UIMAD.WIDE.U32 UR8, UR32, UR31, URZ ;  /* 0x0000001f200872a5 */ /* 0x008fe4000f8e00ff */
[----:B------:R-:W-:Y:S02]  /*4f60*/  ULEA UR17, UR10, UR17, 0x18 ;  /* 0x000000110a117291 */ /* 0x000fe4000f8ec0ff */
[----:B------:R-:W-:Y:S02]  /*4f70*/  UISETP.NE.U32.AND UP6, UPT, UR26, URZ, UPT ;  /* 0x000000ff1a00728c */ /* 0x000fe4000bfc5070 */
[----:B------:R-:W-:Y:S02]  /*4f80*/  UIADD3 UR34, UPT, UPT, UR17, 0x140, URZ ;  /* 0x0000014011227890 */ /* 0x000fe4000fffe0ff */
[----:B------:R-:W-:Y:S02]  /*4f90*/  UISETP.NE.AND.EX UP5, UPT, UR5, URZ, UPT, UP0 ;  /* 0x000000ff0500728c */ /* 0x000fe4000bfa5300 */
[----:B------:R-:W-:Y:S01]  /*4fa0*/  UISETP.NE.AND UP0, UPT, UR42, 0x1, UPT ;  /* 0x000000012a00788c */ /* 0x000fe2000bf05270 */
[----:B------:R-:W-:Y:S01]  /*4fb0*/  UMOV UR6, UR7 ;  /* 0x0000000700067c82 */ /* 0x000fe20008000000 */
[----:B------:R-:W-:Y:S01]  /*4fc0*/  UMOV UR35, UR9 ;  /* 0x0000000900237c82 */ /* 0x000fe20008000000 */
[----:B--2---:R-:W-:-:S02]  /*4fd0*/  UISETP.NE.AND UP0, UPT, UR16, 0x1, UPT ;  /* 0x000000011000788c */ /* 0x004fc4000bf05270 */
[----:B------:R-:W-:Y:S02]  /*4fe0*/  UPLOP3.LUT UP4, UPT, UPT, UPT, UPT, 0x40, 0x4 ;  /* 0x000000000004789c */ /* 0x000fe40003f8e870 */
[----:B------:R-:W-:Y:S01]  /*4ff0*/  UISETP.GE.AND UP2, UPT, UR42, 0x1, UPT ;  /* 0x000000012a00788c */ /* 0x000fe2000bf46270 */
[----:B------:R-:W2:Y:S01]  /*5000*/  LDCU.64 UR14, c[0x0][0xb28] ;  /* 0x00016500ff0e77ac */ /* 0x000ea20008000a00 */
[----:B------:R-:W-:Y:S02]  /*5010*/  UISETP.NE.AND.EX UP6, UPT, UR27, URZ, UPT, UP6 ;  /* 0x000000ff1b00728c */ /* 0x000fe4000bfc5360 */
[----:B------:R-:W-:Y:S02]  /*5020*/  UPRMT UR34, UR10, 0x654, UR34 ;  /* 0x000006540a227896 */ /* 0x000fe40008000022 */
[----:B------:R-:W-:Y:S02]  /*5030*/  USHF.R.U32.HI UR37, URZ, UR29, UR6 ;  /* 0x0000001dff257299 */ /* 0x000fe40008011606 */
[----:B------:R-:W-:-:S02]  /*5040*/  USHF.R.U32.HI UR35, URZ, UR38, UR35 ;  /* 0x00000026ff237299 */ /* 0x000fc40008011623 */
[----:B------:R-:W-:Y:S02]  /*5050*/  UISETP.NE.AND UP0, UPT, UR30, 0x1, UPT ;  /* 0x000000011e00788c */ /* 0x000fe4000bf05270 */
[----:B-1----:R-:W-:-:S11]  /*5060*/  UISETP.NE.AND UP3, UPT, UR4, 0x1, UPT ;  /* 0x000000010400788c */ /* 0x002fd6000bf65270 */
.L_x_110:
[C---:B------:R-:W-:Y:S02]  /*5070*/  LEA R3, R10.reuse, UR17, 0x3 ;  /* 0x000000110a037c11 */ /* 0x040fe4000f8e18ff */
[----:B------:R-:W-:Y:S02]  /*5080*/  SHF.L.U32 R0, R9, 0x1f, RZ ;  /* 0x0000001f09007819 */ /* 0x000fe400000006ff */
[----:B------:R-:W-:Y:S02]  /*5090*/  LEA R4, R10, UR17, 0x4 ;  /* 0x000000110a047c11 */ /* 0x000fe4000f8e20ff */
[----:B-1----:R-:W1:Y:S02]  /*50a0*/  SYNCS.PHASECHK.TRANS64.TRYWAIT P0, [R3+URZ+0x160], R0 ;  /* 0x00016000030075a7 */ /* 0x002e6400080011ff */
[----:B-1----:R-:W-:Y:S05]  /*50b0*/  @!P0 BRA `(.L_x_103) ;  /* 0x0000003c00948947 */ /* 0x002fea0003800000 */
.L_x_192:
[----:B------:R-:W3:Y:S01]  /*50c0*/  LDS.128 R4, [R4+0x1f0] ;  /* 0x0001f00004047984 */ /* 0x000ee20000000c00 */
[----:B------:R-:W-:Y:S01]  /*50d0*/  UISETP.GE.AND UP0, UPT, UR42, 0x1, UPT ;  /* 0x000000012a00788c */ /* 0x000fe2000bf06270 */
[----:B------:R-:W-:Y:S01]  /*50e0*/  @!PT LDS RZ, [RZ] ;  /* 0x00000000fffff984 */ /* 0x000fe20000000800 */
[----:B------:R-:W-:Y:S01]  /*50f0*/  @!PT LDS RZ, [RZ] ;  /* 0x00000000fffff984 */ /* 0x000fe20000000800 */
[----:B------:R-:W-:Y:S01]  /*5100*/  @!PT LDS RZ, [RZ] ;  /* 0x00000000fffff984 */ /* 0x000fe20000000800 */
[----:B------:R-:W-:Y:S01]  /*5110*/  @!PT LDS RZ, [RZ] ;  /* 0x00000000fffff984 */ /* 0x000fe20000000800 */
[----:B------:R4:W-:Y:S06]  /*5120*/  MEMBAR.ALL.CTA ;  /* 0x0000000000007992 */ /* 0x0009ec0000008000 */
[----:B----4-:R-:W4:Y:S01]  /*5130*/  FENCE.VIEW.ASYNC.S ;  /* 0x00000000000073c6 */ /* 0x010f220000000000 */
[----:B---3--:R-:W-:Y:S11]  /*5140*/  LOP3.LUT P0, RZ, R6, 0x1, RZ, 0xc0, !PT ;  /* 0x0000000106ff7812 */ /* 0x008ff6000780c0ff */
[----:B------:R-:W-:Y:S02]  /*5150*/  @!UPT UIADD3 URZ, UPT, UPT, URZ, URZ, URZ ;  /* 0x000000fffffff290 */ /* 0x000fe4000fffe0ff */
[----:B----4-:R-:W-:Y:S01]  /*5160*/  VOTEU.ANY UP2, P0 ;  /* 0x0000000000ff7886 */ /* 0x010fe20000040100 */
[----:B------:R-:W-:Y:S11]  /*5170*/  PLOP3.LUT P0, PT, PT, PT, UP2, 0x80, 0x8 ;  /* 0x000000000008781c */ /* 0x000ff60003f0f028 */
[----:B------:R-:W-:Y:S02]  /*5180*/  @!UPT UIADD3 URZ, UPT, UPT, URZ, URZ, URZ ;  /* 0x000000fffffff290 */ /* 0x000fe4000fffe0ff */
[----:B-1----:R-:W-:Y:S02]  /*5190*/  @P0 SHF.R.U32.HI R0, RZ, 0x10, R5 ;  /* 0x00000010ff000819 */ /* 0x002fe40000011605 */
[----:B------:R-:W-:Y:S02]  /*51a0*/  @P0 MOV R2, R4 ;  /* 0x0000000400020202 */ /* 0x000fe40000000f00 */
[----:B------:R-:W-:Y:S01]  /*51b0*/  @P0 R2UR UR4, R0 ;  /* 0x00000000000402ca */ /* 0x000fe200000e0000 */
[----:B------:R-:W-:Y:S01]  /*51c0*/  VIADD R0, R3, 0x170 ;  /* 0x0000017003007836 */ /* 0x000fe20000000000 */
[----:B------:R-:W-:Y:S02]  /*51d0*/  @P0 LOP3.LUT R4, R5, 0xffff, RZ, 0xc0, !PT ;  /* 0x0000ffff05040812 */ /* 0x000fe400078ec0ff */
[----:B------:R-:W-:Y:S02]  /*51e0*/  @P0 R2UR UR6, R2 ;  /* 0x00000000020602ca */ /* 0x000fe400000e0000 */
[----:B------:R-:W-:Y:S02]  /*51f0*/  PRMT R0, RZ, 0x654, R0 ;  /* 0x00000654ff007816 */ /* 0x000fe40000000000 */
[----:B------:R-:W-:Y:S02]  /*5200*/  @P0 R2UR UR5, R4 ;  /* 0x00000000040502ca */ /* 0x000fe400000e0000 */
[----:B------:R1:W-:Y:S03]  /*5210*/  SYNCS.ARRIVE.TRANS64.RED.A1T0 RZ, [R0+URZ], RZ ;  /* 0x000000ff00ff79a7 */ /* 0x0003e600081004ff */
[----:B------:R-:W-:Y:S04]  /*5220*/  @UP2 UMOV UR25, UR4 ;  /* 0x0000000400192c82 */ /* 0x000fe80008000000 */
[----:B------:R-:W-:Y:S04]  /*5230*/  @UP2 UMOV UR13, UR6 ;  /* 0x00000006000d2c82 */ /* 0x000fe80008000000 */
[----:B------:R-:W-:Y:S01]  /*5240*/  @UP2 UMOV UR7, UR5 ;  /* 0x0000000500072c82 */ /* 0x000fe20008000000 */
[----:B------:R-:W-:Y:S05]  /*5250*/  BRA.U !UP0, `(.L_x_104) ;  /* 0x0000000108c07547 */ /* 0x000fea000b800000 */
[----:B------:R-:W-:Y:S02]  /*5260*/  UIMAD.WIDE.U32 UR10, UR7, UR31, URZ ;  /* 0x0000001f070a72a5 */ /* 0x000fe4000f8e00ff */
[----:B------:R-:W-:Y:S02]  /*5270*/  UP2UR UR12, UPR, URZ, 0x4 ;  /* 0x00000004ff0c7883 */ /* 0x000fe40008000000 */
[----:B------:R-:W-:Y:S02]  /*5280*/  UISETP.NE.AND UP2, UPT, UR30, 0x1, UPT ;  /* 0x000000011e00788c */ /* 0x000fe4000bf45270 */
[----:B------:R-:W-:Y:S02]  /*5290*/  UIMAD.WIDE.U32 UR18, UR13, UR28, URZ ;  /* 0x0000001c0d1272a5 */ /* 0x000fe4000f8e00ff */
[----:B------:R-:W-:Y:S02]  /*52a0*/  USEL UR4, UR32, UR35, !UP2 ;  /* 0x0000002320047287 */ /* 0x000fe4000d000000 */
[----:B------:R-:W-:Y:S02]  /*52b0*/  UISETP.NE.AND UP0, UPT, UR16, 0x1, UPT ;  /* 0x000000011000788c */ /* 0x000fe4000bf05270 */
[----:B------:R-:W-:Y:S02]  /*52c0*/  UP2UR UR24, UPR, URZ, 0x2 ;  /* 0x00000002ff187883 */ /* 0x000fe40008000000 */
[----:B------:R-:W-:Y:S02]  /*52d0*/  UISETP.NE.AND UP1, UPT, UR42, 0x1, UPT ;  /* 0x000000012a00788c */ /* 0x000fe4000bf25270 */
[----:B--2---:R-:W-:Y:S02]  /*52e0*/  UIMAD.WIDE.U32 UR20, UR4, UR14, URZ ;  /* 0x0000000e041472a5 */ /* 0x004fe4000f8e00ff */
[----:B------:R-:W-:Y:S01]  /*52f0*/  USEL UR8, UR33, UR37, !UP0 ;  /* 0x0000002521087287 */ /* 0x000fe2000c000000 */
[----:B------:R-:W-:Y:S02]  /*5300*/  UMOV UR5, UR11 ;  /* 0x0000000b00057c82 */ /* 0x000fe40008000000 */
[----:B------:R-:W-:Y:S02]  /*5310*/  USHF.R.U32.HI UR6, URZ, UR38, UR5 ;  /* 0x00000026ff067299 */ /* 0x000fe40008011605 */
[----:B------:R-:W-:Y:S02]  /*5320*/  UIMAD.WIDE.U32 UR22, UR8, UR14, URZ ;  /* 0x0000000e081672a5 */ /* 0x000fe4000f8e00ff */
[----:B------:R-:W-:Y:S02]  /*5330*/  USEL UR6, UR7, UR6, !UP2 ;  /* 0x0000000607067287 */ /* 0x000fe4000d000000 */
[----:B------:R-:W-:Y:S02]  /*5340*/  UISETP.NE.AND UP2, UPT, UR12, URZ, UPT ;  /* 0x000000ff0c00728c */ /* 0x000fe4000bf45270 */
[----:B------:R-:W-:Y:S01]  /*5350*/  UIMAD.WIDE.U32 UR10, UR6, UR14, URZ ;  /* 0x0000000e060a72a5 */ /* 0x000fe2000f8e00ff */
[----:B------:R-:W-:Y:S02]  /*5360*/  UMOV UR5, UR19 ;  /* 0x0000001300057c82 */ /* 0x000fe40008000000 */
[----:B------:R-:W-:Y:S03]  /*5370*/  USHF.R.U32.HI UR9, URZ, UR29, UR5 ;  /* 0x0000001dff097299 */ /* 0x000fe60008011605 */
[----:B------:R-:W-:Y:S02]  /*5380*/  UMOV UR5, UR21 ;  /* 0x0000001500057c82 */ /* 0x000fe40008000000 */
[----:B------:R-:W-:Y:S03]  /*5390*/  @UP1 USHF.R.U32.HI UR4, URZ, UR15, UR5 ;  /* 0x0000000fff041299 */ /* 0x000fe60008011605 */
[----:B------:R-:W-:Y:S01]  /*53a0*/  UMOV UR5, UR23 ;  /* 0x0000001700057c82 */ /* 0x000fe20008000000 */
[----:B------:R-:W-:Y:S02]  /*53b0*/  UIMAD UR4, UR42, UR4, URZ ;  /* 0x000000042a0472a4 */ /* 0x000fe4000f8e02ff */
[----:B------:R-:W-:Y:S02]  /*53c0*/  @UP1 USHF.R.U32.HI UR8, URZ, UR15, UR5 ;  /* 0x0000000fff081299 */ /* 0x000fe40008011605 */
[----:B------:R-:W-:Y:S02]  /*53d0*/  USEL UR5, UR13, UR9, !UP0 ;  /* 0x000000090d057287 */ /* 0x000fe4000c000000 */
[----:B------:R-:W-:Y:S02]  /*53e0*/  UIMAD UR9, UR42, UR8, URZ ;  /* 0x000000082a0972a4 */ /* 0x000fe4000f8e02ff */
[----:B------:R-:W-:Y:S03]  /*53f0*/  UISETP.GE.AND UP0, UPT, UR6, UR4, UPT ;  /* 0x000000040600728c */ /* 0x000fe6000bf06270 */
[----:B------:R-:W-:Y:S01]  /*5400*/  UMOV UR4, UR11 ;  /* 0x0000000b00047c82 */ /* 0x000fe20008000000 */
[----:B------:R-:W-:Y:S02]  /*5410*/  UISETP.GE.OR UP0, UPT, UR5, UR9, UP0 ;  /* 0x000000090500728c */ /* 0x000fe40008706670 */
[----:B------:R-:W-:Y:S02]  /*5420*/  USHF.R.U32.HI UR4, URZ, UR15, UR4 ;  /* 0x0000000fff047299 */ /* 0x000fe40008011604 */
[----:B------:R-:W-:Y:S02]  /*5430*/  UIMAD.WIDE.U32 UR10, UR5, UR14, URZ ;  /* 0x0000000e050a72a5 */ /* 0x000fe4000f8e00ff */
[----:B------:R-:W-:Y:S04]  /*5440*/  USEL UR12, UR6, UR4, !UP1 ;  /* 0x00000004060c7287 */ /* 0x000fe8000c800000 */
[----:B------:R-:W-:Y:S01]  /*5450*/  UIADD3 UR9, UPT, UPT, -UR12, URZ, URZ ;  /* 0x000000ff0c097290 */ /* 0x000fe2000fffe1ff */
[----:B------:R-:W-:Y:S02]  /*5460*/  @!UP0 UMOV UR4, UR11 ;  /* 0x0000000b00048c82 */ /* 0x000fe40008000000 */
[----:B------:R-:W-:Y:S02]  /*5470*/  @!UP0 USHF.R.U32.HI UR4, URZ, UR15, UR4 ;  /* 0x0000000fff048299 */ /* 0x000fe40008011604 */
[----:B------:R-:W-:Y:S02]  /*5480*/  UIMAD UR9, UR42, UR9, UR6 ;  /* 0x000000092a0972a4 */ /* 0x000fe4000f8e0206 */
[----:B------:R-:W-:Y:S02]  /*5490*/  @!UP0 USEL UR4, UR5, UR4, !UP1 ;  /* 0x0000000405048287 */ /* 0x000fe4000c800000 */
[----:B------:R-:W-:Y:S02]  /*54a0*/  UISETP.NE.AND UP1, UPT, UR24, URZ, UPT ;  /* 0x000000ff1800728c */ /* 0x000fe4000bf25270 */
[----:B------:R-:W-:Y:S02]  /*54b0*/  @!UP0 UIMAD UR9, UR8, UR9, UR4 ;  /* 0x00000009080982a4 */ /* 0x000fe4000f8e0204 */
[----:B------:R-:W-:Y:S02]  /*54c0*/  @!UP0 UIADD3 UR10, UPT, UPT, UR12, -UR4, URZ ;  /* 0x800000040c0a8290 */ /* 0x000fe4000fffe0ff */
[----:B------:R-:W-:Y:S02]  /*54d0*/  UIADD3 UR4, UPT, UPT, -UR5, URZ, URZ ;  /* 0x000000ff05047290 */ /* 0x000fe4000fffe1ff */
[----:B------:R-:W-:Y:S02]  /*54e0*/  UIADD3 UR8, UPT, UPT, -UR6, URZ, URZ ;  /* 0x000000ff06087290 */ /* 0x000fe4000fffe1ff */
[----:B------:R-:W-:Y:S02]  /*54f0*/  @!UP0 UIMAD UR6, UR10, UR42, UR5 ;  /* 0x0000002a0a0682a4 */ /* 0x000fe4000f8e0205 */
[----:B------:R-:W-:Y:S02]  /*5500*/  UIMAD UR13, UR16, UR4, UR13 ;  /* 0x00000004100d72a4 */ /* 0x000fe4000f8e020d */
[----:B------:R-:W-:Y:S01]  /*5510*/  UIMAD UR7, UR30, UR8, UR7 ;  /* 0x000000081e0772a4 */ /* 0x000fe2000f8e0207 */
[----:B------:R-:W-:Y:S02]  /*5520*/  @!UP0 UMOV UR5, UR9 ;  /* 0x0000000900058c82 */ /* 0x000fe40008000000 */
[----:B------:R-:W-:Y:S02]  /*5530*/  UIMAD UR13, UR5, UR16, UR13 ;  /* 0x00000010050d72a4 */ /* 0x000fe4000f8e020d */
[----:B------:R-:W-:Y:S11]  /*5540*/  UIMAD UR7, UR6, UR30, UR7 ;  /* 0x0000001e060772a4 */ /* 0x000ff6000f8e0207 */
[----:B------:R-:W-:Y:S01]  /*5550*/  @!UPT UIADD3 URZ, UPT, UPT, URZ, URZ, URZ ;  /* 0x000000fffffff290 */ /* 0x000fe2000fffe0ff */
.L_x_104:
[----:B------:R-:W3:Y:S01]  /*5560*/  @!UP3 LDCU.128 UR20, c[0x0][0xb10] ;  /* 0x00016200ff14b7ac */ /* 0x000ee20008000c00 */
[----:B------:R-:W-:Y:S02]  /*5570*/  ISETP.NE.U32.AND P0, PT, RZ, UR26, PT ;  /* 0x0000001aff007c0c */ /* 0x000fe4000bf05070 */
[----:B------:R-:W-:Y:S02]  /*5580*/  SHF.L.U32 R2, R11, 0x1f, RZ ;  /* 0x0000001f0b027819 */ /* 0x000fe400000006ff */
[----:B------:R-:W-:Y:S01]  /*5590*/  ISETP.NE.AND.EX P0, PT, RZ, UR27, PT, P0 ;  /* 0x0000001bff007c0c */ /* 0x000fe2000bf05300 */
[----:B------:R-:W4:Y:S01]  /*55a0*/  @!UP3 LDCU UR5, c[0x0][0xb0c] ;  /* 0x00016180ff05b7ac */ /* 0x000f220008000800 */
[----:B---3--:R-:W-:Y:S07]  /*55b0*/  UIMAD.WIDE.U32 UR8, UR13, UR20, URZ ;  /* 0x000000140d0872a5 */ /* 0x008fee000f8e00ff */
[----:B------:R-:W-:Y:S01]  /*55c0*/  @!UP3 UMOV UR4, UR9 ;  /* 0x000000090004bc82 */ /* 0x000fe20008000000 */
[----:B----4-:R-:W-:Y:S02]  /*55d0*/  @!UP3 UISETP.NE.AND UP0, UPT, UR5, 0x1, UPT ;  /* 0x000000010500b88c */ /* 0x010fe4000bf05270 */
[----:B------:R-:W-:Y:S02]  /*55e0*/  @!UP3 USHF.R.U32.HI UR4, URZ, UR21, UR4 ;  /* 0x00000015ff04b299 */ /* 0x000fe40008011604 */
[----:B------:R-:W-:Y:S02]  /*55f0*/  UIMAD.WIDE.U32 UR8, UR7, UR23, URZ ;  /* 0x00000017070872a5 */ /* 0x000fe4000f8e00ff */
[----:B------:R-:W-:Y:S02]  /*5600*/  @!UP3 USEL UR10, UR13, UR4, !UP0 ;  /* 0x000000040d0ab287 */ /* 0x000fe4000c000000 */
[----:B------:R-:W-:Y:S03]  /*5610*/  @!UP3 UISETP.NE.AND UP0, UPT, UR22, 0x1, UPT ;  /* 0x000000011600b88c */ /* 0x000fe6000bf05270 */
[----:B------:R-:W-:Y:S02]  /*5620*/  @!UP3 UMOV UR6, UR9 ;  /* 0x000000090006bc82 */ /* 0x000fe40008000000 */
[----:B------:R-:W3:Y:S02]  /*5630*/  @!UP3 LDCU UR4, c[0x0][0xb20] ;  /* 0x00016400ff04b7ac */ /* 0x000ee40008000800 */
[----:B---3--:R-:W-:Y:S04]  /*5640*/  @!UP3 USHF.R.U32.HI UR6, URZ, UR4, UR6 ;  /* 0x00000004ff06b299 */ /* 0x008fe80008011606 */
[----:B------:R-:W-:Y:S04]  /*5650*/  @!UP3 USEL UR6, UR7, UR6, !UP0 ;  /* 0x000000060706b287 */ /* 0x000fe8000c000000 */
[----:B------:R-:W-:Y:S02]  /*5660*/  @!UP3 UIADD3 UR4, UPT, UPT, -UR10, UR6, URZ ;  /* 0x000000060a04b290 */ /* 0x000fe4000fffe1ff */
[----:B------:R-:W-:Y:S02]  /*5670*/  @!UP3 UIADD3 UR6, UPT, UPT, UR10, -UR6, URZ ;  /* 0x800000060a06b290 */ /* 0x000fe4000fffe0ff */
[----:B------:R-:W-:Y:S02]  /*5680*/  @!UP3 UIMAD UR13, UR4, UR5, UR13 ;  /* 0x00000005040db2a4 */ /* 0x000fe4000f8e020d */
[----:B------:R-:W-:Y:S01]  /*5690*/  @!UP3 UIMAD UR7, UR6, UR22, UR7 ;  /* 0x000000160607b2a4 */ /* 0x000fe2000f8e0207 */
[----:B------:R-:W-:Y:S11]  /*56a0*/  BRA.U UP4, `(.L_x_105) ;  /* 0x0000000104107547 */ /* 0x000ff6000b800000 */
[----:B------:R-:W-:Y:S04]  /*56b0*/  MOV R3, UR43 ;  /* 0x0000002b00037c02 */ /* 0x000fe80008000f00 */
[----:B------:R-:W-:Y:S04]  /*56c0*/  SHF.L.U32 R3, R3, 0x1f, RZ ;  /* 0x0000001f03037819 */ /* 0x000fe800000006ff */
[----:B------:R-:W3:Y:S02]  /*56d0*/  SYNCS.PHASECHK.TRANS64.TRYWAIT P1, [UR17+0x158], R3 ;  /* 0x00015803ff0075a7 */ /* 0x000ee40008021111 */
[----:B---3--:R-:W-:Y:S05]  /*56e0*/  @!P1 BRA `(.L_x_106) ;  /* 0x00000038001c9947 */ /* 0x008fea0003800000 */
.L_x_105:
[----:B------:R-:W-:Y:S05]  /*56f0*/  BRA.U !UP6, `(.L_x_107) ;  /* 0x000000010e387547 */ /* 0x000fea000b800000 */
[----:B------:R-:W-:Y:S01]  /*5700*/  UPLOP3.LUT UP1, UPT, UPT, UPT, UP5, 0x80, 0x8 ;  /* 0x000000000008789c */ /* 0x000fe20003f2f050 */
[----:B-1----:R-:W-:Y:S01]  /*5710*/  HFMA2 R0, -RZ, RZ, 0, 5.9604644775390625e-08 ;  /* 0x00000001ff007431 */ /* 0x002fe200000001ff */
[----:B------:R-:W1:Y:S01]  /*5720*/  LDCU.64 UR8, c[0x0][0x358] ;  /* 0x00006b00ff0877ac */ /* 0x000e620008000a00 */
[----:B------:R-:W-:Y:S03]  /*5730*/  IMAD.MOV.U32 R141, RZ, RZ, 0x1 ;  /* 0x00000001ff8d7424 */ /* 0x000fe600078e00ff */
[----:B------:R-:W-:Y:S05]  /*5740*/  PLOP3.LUT P1, PT, PT, PT, UP1, 0x80, 0x8 ;  /* 0x000000000008781c */ /* 0x000fea0003f2f018 */
[----:B------:R-:W3:Y:S01]  /*5750*/  @UP1 LDCU.64 UR4, c[0x0][0x888] ;  /* 0x00011100ff0417ac */ /* 0x000ee20008000a00 */
[----:B------:R-:W-:Y:S07]  /*5760*/  @UP1 UIMAD UR6, UR36, UR26, URZ ;  /* 0x0000001a240612a4 */ /* 0x000fee000f8e02ff */
[----:B------:R-:W-:Y:S01]  /*5770*/  @!P1 PRMT R141, R0, 0x7610, R141 ;  /* 0x00007610008d9816 */ /* 0x000fe2000000008d */
[----:B---3--:R-:W-:Y:S06]  /*5780*/  @UP1 UIMAD.WIDE UR4, UR6, 0x4, UR4 ;  /* 0x00000004060418a5 */ /* 0x008fec000f8e0204 */
[----:B------:R-:W-:Y:S01]  /*5790*/  IMAD.U32 R4, RZ, RZ, UR4 ;  /* 0x00000004ff047e24 */ /* 0x000fe2000f8e00ff */
[----:B------:R-:W-:Y:S04]  /*57a0*/  MOV R5, UR5 ;  /* 0x0000000500057c02 */ /* 0x000fe80008000f00 */
[----:B------:R-:W3:Y:S01]  /*57b0*/  @!UP1 LDCU UR4, c[0x0][0x880] ;  /* 0x00011000ff0497ac */ /* 0x000ee20008000800 */
[----:B-1---5:R4:W5:Y:S02]  /*57c0*/  @P1 LDG.E R71, desc[UR8][R4.64] ;  /* 0x0000000804471981 */ /* 0x022964000c1e1900 */
[----:B---34-:R-:W-:Y:S07]  /*57d0*/  @!P1 IMAD.U32 R71, RZ, RZ, UR4 ;  /* 0x00000004ff479e24 */ /* 0x018fee000f8e00ff */
.L_x_107:
[----:B-----5:R-:W-:Y:S01]  /*57e0*/  @!P0 FSETP.EQ.AND P2, PT, R71, RZ, PT ;  /* 0x000000ff4700820b */ /* 0x020fe20003f42000 */
[----:B------:R-:W-:Y:S01]  /*57f0*/  @!UPT UIADD3 URZ, UPT, UPT, URZ, URZ, URZ ;  /* 0x000000fffffff290 */ /* 0x000fe2000fffe0ff */
[----:B------:R-:W-:Y:S11]  /*5800*/  @!P0 BRA `(.L_x_108) ;  /* 0x0000000000148947 */ /* 0x000ff60003800000 */
[----:B------:R-:W-:Y:S02]  /*5810*/  LOP3.LUT P0, RZ, R141, 0xff, RZ, 0xc0, !PT ;  /* 0x000000ff8dff7812 */ /* 0x000fe4000780c0ff */
[----:B------:R-:W-:Y:S04]  /*5820*/  PLOP3.LUT P2, PT, PT, PT, UP1, 0x80, 0x8 ;  /* 0x000000000008781c */ /* 0x000fe80003f4f018 */
[----:B------:R-:W-:Y:S07]  /*5830*/  PLOP3.LUT P2, PT, P2, PT, PT, 0x8, 0x80 ;  /* 0x000000000080781c */ /* 0x000fee000174e170 */
[----:B------:R-:W-:Y:S11]  /*5840*/  @P0 FSETP.EQ.AND P2, PT, R71, RZ, PT ;  /* 0x000000ff4700020b */ /* 0x000ff60003f42000 */
[----:B------:R-:W-:Y:S02]  /*5850*/  @!UPT UIADD3 URZ, UPT, UPT, URZ, URZ, URZ ;  /* 0x000000fffffff290 */ /* 0x000fe4000fffe0ff */
.L_x_108:
[----:B------:R-:W3:Y:S01]  /*5860*/  SYNCS.PHASECHK.TRANS64.TRYWAIT P0, [UR17+0x148], R2 ;  /* 0x00014802ff0075a7 */ /* 0x000ee20008001111 */
[----:B------:R-:W-:Y:S02]  /*5870*/  ELECT P1, URZ, PT ;  /* 0x0000000000ff782f */ /* 0x000fe40003820000 */
[----:B------:R-:W-:Y:S01]  /*5880*/  IADD3 R10, PT, PT, R10, 0x1, RZ ;  /* 0x000000010a0a7810 */ /* 0x000fe20007ffe0ff */
[----:B---3--:R-:W-:Y:S10]  /*5890*/  @!P0 BRA `(.L_x_109) ;  /* 0x0000003400c88947 */ /* 0x008ff40003800000 */
.L_x_195:
[----:B------:R-:W-:Y:S01]  /*58a0*/  PLOP3.LUT P1, PT, P2, P1, PT, 0xf2, 0x2f ;  /* 0x00000000002f781c */ /* 0x000fe20001723e72 */
[----:B------:R-:W-:Y:S01]  /*58b0*/  UMOV UR18, 0x0 ;  /* 0x0000000000127882 */ /* 0x000fe20000000000 */
[----:B------:R-:W-:Y:S01]  /*58c0*/  UMOV UR19, 0x10000000 ;  /* 0x1000000000137882 */ /* 0x000fe20000000000 */
[----:B------:R-:W-:Y:S01]  /*58d0*/  UMOV UR12, UR36 ;  /* 0x00000024000c7c82 */ /* 0x000fe20008000000 */
[----:B------:R-:W-:Y:S01]  /*58e0*/  LOP3.LUT R11, R11, 0x1, RZ, 0x3c, !PT ;  /* 0x000000010b0b7812 */ /* 0x000fe200078e3cff */
[----:B------:R-:W-:Y:S01]  /*58f0*/  UMOV UR36, UR25 ;  /* 0x0000001900247c82 */ /* 0x000fe20008000000 */
[----:B------:R-:W-:Y:S07]  /*5900*/  UPLOP3.LUT UP4, UPT, UPT, UPT, UPT, 0x80, 0x8 ;  /* 0x000000000008789c */ /* 0x000fee0003f8f070 */
[----:B-1----:R-:W-:Y:S01]  /*5910*/  @!P1 IADD3 R2, P0, PT, R12, 0x580, RZ ;  /* 0x000005800c029810 */ /* 0x002fe20007f1e0ff */
[----:B------:R-:W-:Y:S03]  /*5920*/  VOTEU.ALL UP0, P1 ;  /* 0x0000000000ff7886 */ /* 0x000fe60000800000 */
[----:B------:R-:W-:Y:S01]  /*5930*/  @!P1 R2UR UR5, R2 ;  /* 0x00000000020592ca */ /* 0x000fe200000e0000 */
[----:B------:R-:W-:Y:S01]  /*5940*/  @!P1 IMAD.X R0, RZ, RZ, R13, P0 ;  /* 0x000000ffff009224 */ /* 0x000fe200000e060d */
[----:B------:R-:W-:Y:S01]  /*5950*/  @!UP0 USHF.L.U32 UR10, UR46, 0x6, URZ ;  /* 0x000000062e0a8899 */ /* 0x000fe200080006ff */
[----:B------:R-:W-:Y:S01]  /*5960*/  ISETP.NE.AND P0, PT, R10, 0x2, PT ;  /* 0x000000020a00780c */ /* 0x000fe20003f05270 */
[----:B------:R-:W-:Y:S02]  /*5970*/  @!UP0 USHF.L.U32 UR11, UR45, 0x7, URZ ;  /* 0x000000072d0b8899 */ /* 0x000fe400080006ff */
[----:B------:R-:W-:Y:S01]  /*5980*/  @!P1 R2UR UR4, R0 ;  /* 0x00000000000492ca */ /* 0x000fe200000e0000 */
[----:B------:R-:W-:Y:S01]  /*5990*/  @!UP0 UIADD3 UR8, UPT, UPT, UR17, 0x400, URZ ;  /* 0x0000040011088890 */ /* 0x000fe2000fffe0ff */
[----:B------:R-:W-:Y:S01]  /*59a0*/  SEL R0, RZ, 0x1, P0 ;  /* 0x00000001ff007807 */ /* 0x000fe20000000000 */
[----:B------:R-:W-:Y:S01]  /*59b0*/  @!UP0 UIADD3 UR9, UPT, UPT, UR17, 0x140, URZ ;  /* 0x0000014011098890 */ /* 0x000fe2000fffe0ff */
[----:B------:R-:W-:Y:S01]  /*59c0*/  SEL R10, R10, RZ, P0 ;  /* 0x000000ff0a0a7207 */ /* 0x000fe20000000000 */
[----:B------:R-:W-:Y:S01]  /*59d0*/  VOTEU.ALL UP0, P1 ;  /* 0x0000000000ff7886 */ /* 0x000fe20000800000 */
[----:B------:R-:W-:Y:S01]  /*59e0*/  LOP3.LUT R9, R9, R0, RZ, 0x3c, !PT ;  /* 0x0000000009097212 */ /* 0x000fe200078e3cff */
[----:B------:R-:W-:Y:S01]  /*59f0*/  IMAD.U32 R2, RZ, RZ, UR5 ;  /* 0x00000005ff027e24 */ /* 0x000fe2000f8e00ff */
[----:B------:R-:W-:Y:S02]  /*5a00*/  UIADD3 UR46, UPT, UPT, UR7, UR59, URZ ;  /* 0x0000003b072e7290 */ /* 0x000fe4000fffe0ff */
[----:B------:R-:W-:Y:S03]  /*5a10*/  UIADD3 UR45, UPT, UPT, UR13, UR55, URZ ;  /* 0x000000370d2d7290 */ /* 0x000fe6000fffe0ff */
[----:B------:R-:W-:Y:S01]  /*5a20*/  IMAD.U32 R3, RZ, RZ, UR4 ;  /* 0x00000004ff037e24 */ /* 0x000fe2000f8e00ff */
[----:B------:R-:W-:Y:S04]  /*5a30*/  @!P1 R2UR UR4, R2 ;  /* 0x00000000020492ca */ /* 0x000fe800000e0000 */
[----:B------:R-:W-:Y:S11]  /*5a40*/  @!P1 R2UR UR5, R3 ;  /* 0x00000000030592ca */ /* 0x000ff600000e0000 */
[----:B------:R-:W-:Y:S02]  /*5a50*/  @!UPT UIADD3 URZ, UPT, UPT, URZ, URZ, URZ ;  /* 0x000000fffffff290 */ /* 0x000fe4000fffe0ff */
[----:B------:R1:W-:Y:S01]  /*5a60*/  @!UP0 UTMALDG.3D [UR8], [UR4], desc[UR18] ;  /* 0x00001208040085b4 */ /* 0x0003e20008011000 */
[----:B------:R1:W-:Y:S01]  /*5a70*/  @!P1 SYNCS.ARRIVE.TRANS64.RED.A0TR RZ, [UR17+0x140], R8 ;  /* 0x00014008ffff99a7 */ /* 0x0003e20008300411 */
[----:B------:R-:W-:Y:S01]  /*5a80*/  SYNCS.ARRIVE.TRANS64.RED.A1T0 RZ, [UR34], RZ ;  /* 0x000000ffffff79a7 */ /* 0x000fe20008100422 */
[----:B------:R-:W-:Y:S05]  /*5a90*/  BRA.U UP2, `(.L_x_110) ;  /* 0xfffffff502747547 */ /* 0x000fea000b83ffff */
[----:B------:R-:W-:Y:S07]  /*5aa0*/  MOV R0, UR17 ;  /* 0x0000001100007c02 */ /* 0x000fee0008000f00 */
.L_x_111:
[----:B---3--:R-:W-:-:S04]  /*5ab0*/  SHF.L.U32 R2, R11, 0x1f, RZ ;  /* 0x0000001f0b027819 */ /* 0x008fc800000006ff */
[----:B------:R3:W4:Y:S03]  /*5ac0*/  SYNCS.PHASECHK.TRANS64.TRYWAIT P0, [R0+URZ+0x148], R2 ;  /* 0x00014802000075a7 */ /* 0x00072600080011ff */
[----:B----4-:R-:W-:Y:S05]  /*5ad0*/  @!P0 NANOSLEEP.SYNCS 0x989680 ;  /* 0x009896800000895d */ /* 0x010fea0003900000 */
[----:B------:R-:W4:Y:S02]  /*5ae0*/  @!P0 SYNCS.PHASECHK.TRANS64 P0, [R0+URZ+0x148], R2 ;  /* 0x00014802000085a7 */ /* 0x000f2400080010ff */
[----:B-12-4-:R-:W-:Y:S05]  /*5af0*/  @P0 EXIT ;  /* 0x000000000000094d */ /* 0x016fea0003800000 */
[----:B------:R-:W-:Y:S05]  /*5b00*/  BRA `(.L_x_111) ;  /* 0xfffffffc00e87947 */ /* 0x000fea000383ffff */
.L_x_102:
[----:B------:R-:W-:-:S06]  /*5b10*/  UISETP.GE.AND UP0, UPT, UR13, 0x4, UPT ;  /* 0x000000040d00788c */ /* 0x000fcc000bf06270 */
[----:B------:R-:W-:-:S13]  /*5b20*/  PLOP3.LUT P0, PT, PT, PT, UP0, 0x80, 0x8 ;  /* 0x000000000008781c */ /* 0x000fda0003f0f008 */
[----:B-1----:R-:W-:Y:S05]  /*5b30*/  @!P0 EXIT ;  /* 0x000000000000894d */ /* 0x002fea0003800000 */
[----:B------:R-:W1:Y:S08]  /*5b40*/  S2UR UR4, SR_CgaCtaId ;  /* 0x00000000000479c3 */ /* 0x000e700000008800 */
[----:B------:R-:W-:Y:S01]  /*5b50*/  BAR.SYNC.DEFER_BLOCKING 0x6, 0xa0 ;  /* 0x0182800000007b1d */ /* 0x000fe20000010000 */
[C---:B------:R-:W-:Y:S01]  /*5b60*/  IMAD.SHL.U32 R4, R131.reuse, 0x40, RZ ;  /* 0x0000004083047824 */ /* 0x040fe200078e00ff */
[----:B------:R-:W-:Y:S01]  /*5b70*/  CS2R R146, SRZ ;  /* 0x0000000000927805 */ /* 0x000fe2000001ff00 */
[C---:B------:R-:W-:Y:S01]  /*5b80*/  IMAD.SHL.U32 R140, R131.reuse, 0x8, RZ ;  /* 0x00000008838c7824 */ /* 0x040fe200078e00ff */
[----:B------:R-:W-:Y:S01]  /*5b90*/  CS2R R144, SRZ ;  /* 0x0000000000907805 */ /* 0x000fe2000001ff00 */
[C---:B------:R-:W-:Y:S01]  /*5ba0*/  IMAD.SHL.U32 R148, R131.reuse, 0x10, RZ ;  /* 0x0000001083947824 */ /* 0x040fe200078e00ff */
[----:B------:R-:W-:Y:S01]  /*5bb0*/  UMOV UR44, 0x400 ;  /* 0x00000400002c7882 */ /* 0x000fe20000000000 */
[----:B------:R-:W-:Y:S01]  /*5bc0*/  LOP3.LUT R5, R4, 0x180, RZ, 0xc0, !PT ;  /* 0x0000018004057812 */ /* 0x000fe200078ec0ff */
[----:B------:R-:W2:Y:S01]  /*5bd0*/  LDC.64 R136, c[0x0][0x888] ;  /* 0x00022200ff887b82 */ /* 0x000ea20000000a00 */
[----:B------:R-:W-:Y:S01]  /*5be0*/  IMAD.U32 R69, R131, 0x10000, RZ ;  /* 0x0001000083457824 */ /* 0x000fe200078e00ff */
[----:B------:R-:W-:Y:S01]  /*5bf0*/  LOP3.LUT R150, R148, 0x20, RZ, 0xc0, !PT ;  /* 0x0000002094967812 */ /* 0x000fe200078ec0ff */
[----:B------:R-:W-:Y:S01]  /*5c00*/  IMAD.MOV.U32 R68, RZ, RZ, RZ ;  /* 0x000000ffff447224 */ /* 0x000fe200078e00ff */
[----:B------:R-:W-:Y:S01]  /*5c10*/  LOP3.LUT R140, R5, 0x30, R140, 0xf8, !PT ;  /* 0x00000030058c7812 */ /* 0x000fe200078ef88c */
[----:B------:R-:W3:Y:S01]  /*5c20*/  LDCU UR53, c[0x0][0x370] ;  /* 0x00006e00ff3577ac */ /* 0x000ee20008000800 */
[----:B------:R-:W-:-:S02]  /*5c30*/  LOP3.LUT R69, R69, 0x600000, RZ, 0xc0, !PT ;  /* 0x0060000045457812 */ /* 0x000fc400078ec0ff */
[----:B------:R-:W4:Y:S01]  /*5c40*/  LDC.64 R138, c[0x0][0x890] ;  /* 0x00022400ff8a7b82 */ /* 0x000f220000000a00 */
[----:B------:R-:W-:Y:S01]  /*5c50*/  LOP3.LUT R140, R140, 0x1e40, R4, 0xf8, !PT ;  /* 0x00001e408c8c7812 */ /* 0x000fe200078ef804 */
[----:B------:R-:W2:Y:S01]  /*5c60*/  LDCU.64 UR62, c[0x0][0x348] ;  /* 0x00006900ff3e77ac */ /* 0x000ea20008000a00 */
[----:B------:R-:W-:Y:S01]  /*5c70*/  LOP3.LUT R148, R148, 0x40, RZ, 0xc0, !PT ;  /* 0x0000004094947812 */ /* 0x000fe200078ec0ff */
[----:B------:R-:W2:Y:S04]  /*5c80*/  LDCU UR43, c[0x0][0xb0c] ;  /* 0x00016180ff2b77ac */ /* 0x000ea80008000800 */
[----:B------:R-:W2:Y:S01]  /*5c90*/  LDC.64 R134, c[0x0][0x8b0] ;  /* 0x00022c00ff867b82 */ /* 0x000ea20000000a00 */
[----:B-1----:R-:W-:Y:S01]  /*5ca0*/  ULEA UR44, UR4, UR44, 0x18 ;  /* 0x0000002c042c7291 */ /* 0x002fe2000f8ec0ff */
[----:B------:R-:W1:Y:S06]  /*5cb0*/  LDCU UR61, c[0x0][0xb20] ;  /* 0x00016400ff3d77ac */ /* 0x000e6c0008000800 */
[----:B------:R-:W1:Y:S01]  /*5cc0*/  LDC.64 R132, c[0x0][0x8a8] ;  /* 0x00022a00ff847b82 */ /* 0x000e620000000a00 */
[----:B------:R-:W-:Y:S01]  /*5cd0*/  VIADD R149, R140, UR44 ;  /* 0x0000002c8c957c36 */ /* 0x000fe20008000000 */
[----:B------:R-:W-:Y:S01]  /*5ce0*/  UIADD3 UR4, UPT, UPT, UR44, 0x2400, URZ ;  /* 0x000024002c047890 */ /* 0x000fe2000fffe0ff */
[----:B------:R-:W3:Y:S01]  /*5cf0*/  LDS R0, [UR44+0x210] ;  /* 0x0002102cff007984 */ /* 0x000ee20008000800 */
[----:B------:R-:W1:Y:S02]  /*5d00*/  LDCU UR39, c[0x0][0xb30] ;  /* 0x00016600ff2777ac */ /* 0x000e640008000800 */
[----:B------:R-:W-:-:S02]  /*5d10*/  IADD3 R150, PT, PT, -R150, 0x400, R149 ;  /* 0x0000040096967810 */ /* 0x000fc40007ffe195 */
[----:B------:R-:W-:Y:S01]  /*5d20*/  IADD3 R149, PT, PT, -R148, 0x400, R149 ;  /* 0x0000040094957810 */ /* 0x000fe20007ffe195 */
[----:B------:R-:W-:Y:S01]  /*5d30*/  IMAD.U32 R151, RZ, RZ, UR4 ;  /* 0x00000004ff977e24 */ /* 0x000fe2000f8e00ff */
[----:B------:R-:W1:Y:S01]  /*5d40*/  LDCU.64 UR56, c[0x0][0x888] ;  /* 0x00011100ff3877ac */ /* 0x000e620008000a00 */
[----:B------:R-:W-:Y:S01]  /*5d50*/  IMAD.IADD R148, R150, 0x1, -R148 ;  /* 0x0000000196947824 */ /* 0x000fe200078e0a94 */
[----:B------:R-:W1:Y:S01]  /*5d60*/  LDCU.64 UR40, c[0x0][0xb28] ;  /* 0x00016500ff2877ac */ /* 0x000e620008000a00 */
[----:B------:R-:W1:Y:S01]  /*5d70*/  LDCU.128 UR48, c[0x0][0xb10] ;  /* 0x00016200ff3077ac */ /* 0x000e620008000c00 */
[----:B------:R-:W1:Y:S01]  /*5d80*/  LDCU UR52, c[0x0][0x374] ;  /* 0x00006e80ff3477ac */ /* 0x000e620008000800 */
[----:B------:R-:W-:Y:S01]  /*5d90*/  UIADD3 UR58, UPT, UPT, UR44, 0x400, URZ ;  /* 0x000004002c3a7890 */ /* 0x000fe2000fffe0ff */
[----:B--234-:R-:W-:-:S11]  /*5da0*/  IMAD.IADD R69, R0, 0x1, R69 ;  /* 0x0000000100457824 */ /* 0x01cfd600078e0245 */
.L_x_129:
[----:B------:R-:W-:Y:S02]  /*5db0*/  LEA R3, R144, UR44, 0x3 ;  /* 0x0000002c90037c11 */ /* 0x000fe4000f8e18ff */
[----:B------:R-:W-:Y:S02]  /*5dc0*/  SHF.L.U32 R0, R146, 0x1f, RZ ;  /* 0x0000001f92007819 */ /* 0x000fe400000006ff */
[----:B------:R-:W-:Y:S02]  /*5dd0*/  LEA R4, R144, UR44, 0x4 ;  /* 0x0000002c90047c11 */ /* 0x000fe4000f8e20ff */
[----:B--2---:R-:W2:Y:S02]  /*5de0*/  SYNCS.PHASECHK.TRANS64.TRYWAIT P0, [R3+URZ+0x160], R0 ;  /* 0x00016000030075a7 */ /* 0x004ea400080011ff */
[----:B-12---:R-:W-:Y:S05]  /*5df0*/  @!P0 BRA `(.L_x_112) ;  /* 0x0000003000888947 */ /* 0x006fea0003800000 */
.L_x_196:
        /* <DEDUP_REMOVED lines=11> */
[----:B------:R-:W-:Y:S01]  /*5eb0*/  PLOP3.LUT P0, PT, PT, PT, UP1, 0x80, 0x8 ;  /* 0x000000000008781c */ /* 0x000fe20003f0f018 */
[----:B------:R-:W-:Y:S11]  /*5ec0*/  UP2UR UR47, UPR, URZ, 0x2 ;  /* 0x00000002ff2f7883 */ /* 0x000ff60008000000 */
[----:B------:R-:W-:Y:S01]  /*5ed0*/  @!UPT UIADD3 URZ, UPT, UPT, URZ, URZ, URZ ;  /* 0x000000fffffff290 */ /* 0x000fe2000fffe0ff */
[----:B--2---:R-:W-:Y:S02]  /*5ee0*/  @P0 SHF.R.U32.HI R0, RZ, 0x10, R5 ;  /* 0x00000010ff000819 */ /* 0x004fe40000011605 */
        /* <DEDUP_REMOVED lines=12> */
[----:B-1----:R-:W-:Y:S02]  /*5fb0*/  UIMAD.WIDE.U32 UR4, UR52, UR51, URZ ;  /* 0x00000033340472a5 */ /* 0x002fe4000f8e00ff */
[----:B------:R-:W-:Y:S02]  /*5fc0*/  UIMAD.WIDE.U32 UR6, UR53, UR48, URZ ;  /* 0x00000030350672a5 */ /* 0x000fe4000f8e00ff */
[----:B------:R-:W-:Y:S02]  /*5fd0*/  UISETP.NE.AND UP0, UPT, UR50, 0x1, UPT ;  /* 0x000000013200788c */ /* 0x000fe4000bf05270 */
[----:B------:R-:W-:Y:S02]  /*5fe0*/  UIMAD.WIDE.U32 UR8, UR37, UR51, URZ ;  /* 0x00000033250872a5 */ /* 0x000fe4000f8e00ff */
[----:B------:R-:W-:Y:S02]  /*5ff0*/  UIMAD.WIDE.U32 UR10, UR38, UR48, URZ ;  /* 0x00000030260a72a5 */ /* 0x000fe4000f8e00ff */
[----:B------:R-:W-:Y:S02]  /*6000*/  UISETP.NE.AND UP1, UPT, UR43, 0x1, UPT ;  /* 0x000000012b00788c */ /* 0x000fe4000bf25270 */
[----:B------:R-:W-:Y:S01]  /*6010*/  UISETP.NE.AND UP2, UPT, UR42, 0x1, UPT ;  /* 0x000000012a00788c */ /* 0x000fe2000bf45270 */
[----:B------:R-:W-:Y:S02]  /*6020*/  UMOV UR4, UR5 ;  /* 0x0000000500047c82 */ /* 0x000fe40008000000 */
[----:B------:R-:W-:Y:S03]  /*6030*/  USHF.R.U32.HI UR5, URZ, UR61, UR4 ;  /* 0x0000003dff057299 */ /* 0x000fe60008011604 */
[----:B------:R-:W-:Y:S02]  /*6040*/  UMOV UR4, UR7 ;  /* 0x0000000700047c82 */ /* 0x000fe40008000000 */
[----:B------:R-:W-:Y:S02]  /*6050*/  USHF.R.U32.HI UR7, URZ, UR49, UR4 ;  /* 0x00000031ff077299 */ /* 0x000fe40008011604 */
[----:B------:R-:W-:Y:S02]  /*6060*/  USEL UR4, UR52, UR5, !UP0 ;  /* 0x0000000534047287 */ /* 0x000fe4000c000000 */
[----:B------:R-:W-:Y:S01]  /*6070*/  USEL UR7, UR53, UR7, !UP1 ;  /* 0x0000000735077287 */ /* 0x000fe2000c800000 */
[----:B------:R-:W-:Y:S01]  /*6080*/  UMOV UR5, UR9 ;  /* 0x0000000900057c82 */ /* 0x000fe20008000000 */
[----:B------:R-:W-:Y:S02]  /*6090*/  UIMAD.WIDE.U32 UR8, UR4, UR40, URZ ;  /* 0x00000028040872a5 */ /* 0x000fe4000f8e00ff */
[----:B------:R-:W-:Y:S03]  /*60a0*/  USHF.R.U32.HI UR6, URZ, UR61, UR5 ;  /* 0x0000003dff067299 */ /* 0x000fe60008011605 */
[----:B------:R-:W-:Y:S01]  /*60b0*/  UMOV UR5, UR11 ;  /* 0x0000000b00057c82 */ /* 0x000fe20008000000 */
[----:B------:R-:W-:Y:S02]  /*60c0*/  UIMAD.WIDE.U32 UR10, UR7, UR40, URZ ;  /* 0x00000028070a72a5 */ /* 0x000fe4000f8e00ff */
[----:B------:R-:W-:Y:S02]  /*60d0*/  USHF.R.U32.HI UR12, URZ, UR49, UR5 ;  /* 0x00000031ff0c7299 */ /* 0x000fe40008011605 */
[----:B------:R-:W-:Y:S01]  /*60e0*/  USEL UR6, UR37, UR6, !UP0 ;  /* 0x0000000625067287 */ /* 0x000fe2000c000000 */
[----:B------:R-:W-:Y:S02]  /*60f0*/  UMOV UR5, UR9 ;  /* 0x0000000900057c82 */ /* 0x000fe40008000000 */
[----:B------:R-:W-:Y:S01]  /*6100*/  UMOV UR10, UR11 ;  /* 0x0000000b000a7c82 */ /* 0x000fe20008000000 */
[----:B------:R-:W-:Y:S02]  /*6110*/  @UP2 USHF.R.U32.HI UR4, URZ, UR41, UR5 ;  /* 0x00000029ff042299 */ /* 0x000fe40008011605 */
[----:B------:R-:W-:Y:S02]  /*6120*/  @UP2 USHF.R.U32.HI UR7, URZ, UR41, UR10 ;  /* 0x00000029ff072299 */ /* 0x000fe4000801160a */
[----:B------:R-:W-:Y:S02]  /*6130*/  UIMAD UR4, UR42, UR4, URZ ;  /* 0x000000042a0472a4 */ /* 0x000fe4000f8e02ff */
[----:B------:R-:W-:Y:S02]  /*6140*/  UIMAD.WIDE.U32 UR10, UR6, UR40, URZ ;  /* 0x00000028060a72a5 */ /* 0x000fe4000f8e00ff */
[----:B------:R-:W-:Y:S02]  /*6150*/  USEL UR5, UR38, UR12, !UP1 ;  /* 0x0000000c26057287 */ /* 0x000fe4000c800000 */
[----:B------:R-:W-:Y:S02]  /*6160*/  UIMAD UR8, UR42, UR7, URZ ;  /* 0x000000072a0872a4 */ /* 0x000fe4000f8e02ff */
[----:B------:R-:W-:Y:S03]  /*6170*/  UISETP.GE.AND UP0, UPT, UR6, UR4, UPT ;  /* 0x000000040600728c */ /* 0x000fe6000bf06270 */
[----:B------:R-:W-:Y:S01]  /*6180*/  UMOV UR4, UR11 ;  /* 0x0000000b00047c82 */ /* 0x000fe20008000000 */
[----:B------:R-:W-:Y:S02]  /*6190*/  UISETP.GE.OR UP0, UPT, UR5, UR8, UP0 ;  /* 0x000000080500728c */ /* 0x000fe40008706670 */
[----:B------:R-:W-:Y:S02]  /*61a0*/  USHF.R.U32.HI UR4, URZ, UR41, UR4 ;  /* 0x00000029ff047299 */ /* 0x000fe40008011604 */
[----:B------:R-:W-:Y:S02]  /*61b0*/  UIMAD.WIDE.U32 UR8, UR5, UR40, URZ ;  /* 0x00000028050872a5 */ /* 0x000fe4000f8e00ff */
[----:B------:R-:W-:Y:S02]  /*61c0*/  USEL UR11, UR6, UR4, !UP2 ;  /* 0x00000004060b7287 */ /* 0x000fe4000d000000 */
[----:B------:R-:W-:Y:S02]  /*61d0*/  UIADD3 UR8, UPT, UPT, -UR5, URZ, URZ ;  /* 0x000000ff05087290 */ /* 0x000fe4000fffe1ff */
[----:B------:R-:W-:Y:S01]  /*61e0*/  UIADD3 UR10, UPT, UPT, -UR11, URZ, URZ ;  /* 0x000000ff0b0a7290 */ /* 0x000fe2000fffe1ff */
[----:B------:R-:W-:Y:S01]  /*61f0*/  @!UP0 UMOV UR4, UR9 ;  /* 0x0000000900048c82 */ /* 0x000fe20008000000 */
[----:B------:R-:W-:Y:S02]  /*6200*/  UIADD3 UR9, UPT, UPT, -UR6, URZ, URZ ;  /* 0x000000ff06097290 */ /* 0x000fe4000fffe1ff */
[----:B------:R-:W-:Y:S02]  /*6210*/  @!UP0 USHF.R.U32.HI UR4, URZ, UR41, UR4 ;  /* 0x00000029ff048299 */ /* 0x000fe40008011604 */
[----:B------:R-:W-:Y:S02]  /*6220*/  UIMAD UR10, UR42, UR10, UR6 ;  /* 0x0000000a2a0a72a4 */ /* 0x000fe4000f8e0206 */
[----:B------:R-:W-:Y:S04]  /*6230*/  @!UP0 USEL UR4, UR5, UR4, !UP2 ;  /* 0x0000000405048287 */ /* 0x000fe8000d000000 */
[----:B------:R-:W-:Y:S02]  /*6240*/  @!UP0 UIMAD UR10, UR7, UR10, UR4 ;  /* 0x0000000a070a82a4 */ /* 0x000fe4000f8e0204 */
[----:B------:R-:W-:Y:S02]  /*6250*/  @!UP0 UIADD3 UR11, UPT, UPT, UR11, -UR4, URZ ;  /* 0x800000040b0b8290 */ /* 0x000fe4000fffe0ff */
[----:B------:R-:W-:Y:S02]  /*6260*/  UIMAD UR7, UR43, UR8, UR38 ;  /* 0x000000082b0772a4 */ /* 0x000fe4000f8e0226 */
[----:B------:R-:W-:Y:S02]  /*6270*/  @!UP0 UIMAD UR6, UR11, UR42, UR5 ;  /* 0x0000002a0b0682a4 */ /* 0x000fe4000f8e0205 */
[----:B------:R-:W-:Y:S01]  /*6280*/  UIMAD UR4, UR50, UR9, UR37 ;  /* 0x00000009320472a4 */ /* 0x000fe2000f8e0225 */
[----:B------:R-:W-:Y:S02]  /*6290*/  @!UP0 UMOV UR5, UR10 ;  /* 0x0000000a00058c82 */ /* 0x000fe40008000000 */
[----:B------:R-:W-:Y:S02]  /*62a0*/  UIMAD UR38, UR5, UR43, UR7 ;  /* 0x0000002b052672a4 */ /* 0x000fe4000f8e0207 */
[----:B------:R-:W-:Y:S11]  /*62b0*/  UIMAD UR37, UR6, UR50, UR4 ;  /* 0x00000032062572a4 */ /* 0x000ff6000f8e0204 */
[----:B------:R-:W-:Y:S01]  /*62c0*/  @!UPT UIADD3 URZ, UPT, UPT, URZ, URZ, URZ ;  /* 0x000000fffffff290 */ /* 0x000fe2000fffe0ff */
.L_x_113:
[----:B-1----:R-:W-:Y:S01]  /*62d0*/  UISETP.NE.AND UP0, UPT, UR39, 0x1, UPT ;  /* 0x000000012700788c */ /* 0x002fe2000bf05270 */
[----:B------:R-:W-:Y:S10]  /*62e0*/  IADD3 R144, PT, PT, R144, 0x1, RZ ;  /* 0x0000000190907810 */ /* 0x000ff40007ffe0ff */
[----:B------:R-:W1:Y:S01]  /*62f0*/  @!UP0 LDCU.128 UR12, c[0x0][0xb10] ;  /* 0x00016200ff0c87ac */ /* 0x000e620008000c00 */
[----:B------:R-:W3:Y:S01]  /*6300*/  @!UP0 LDCU UR5, c[0x0][0xb0c] ;  /* 0x00016180ff0587ac */ /* 0x000ee20008000800 */
[----:B------:R-:W4:Y:S01]  /*6310*/  @!UP0 LDCU UR10, c[0x0][0xb20] ;  /* 0x00016400ff0a87ac */ /* 0x000f220008000800 */
[----:B-1----:R-:W-:Y:S02]  /*6320*/  UIMAD.WIDE.U32 UR8, UR38, UR12, URZ ;  /* 0x0000000c260872a5 */ /* 0x002fe4000f8e00ff */
[----:B------:R-:W-:Y:S02]  /*6330*/  UIMAD.WIDE.U32 UR6, UR37, UR15, URZ ;  /* 0x0000000f250672a5 */ /* 0x000fe4000f8e00ff */
[----:B------:R-:W-:Y:S03]  /*6340*/  @!UP0 UISETP.NE.AND UP1, UPT, UR14, 0x1, UPT ;  /* 0x000000010e00888c */ /* 0x000fe6000bf25270 */
[----:B------:R-:W-:Y:S01]  /*6350*/  @!UP0 UMOV UR4, UR9 ;  /* 0x0000000900048c82 */ /* 0x000fe20008000000 */
[----:B---3--:R-:W-:Y:S02]  /*6360*/  @!UP0 UISETP.NE.AND UP2, UPT, UR5, 0x1, UPT ;  /* 0x000000010500888c */ /* 0x008fe4000bf45270 */
[----:B------:R-:W-:Y:S01]  /*6370*/  @!UP0 USHF.R.U32.HI UR4, URZ, UR13, UR4 ;  /* 0x0000000dff048299 */ /* 0x000fe20008011604 */
[----:B------:R-:W-:Y:S02]  /*6380*/  @!UP0 UMOV UR6, UR7 ;  /* 0x0000000700068c82 */ /* 0x000fe40008000000 */
[----:B----4-:R-:W-:Y:S02]  /*6390*/  @!UP0 USHF.R.U32.HI UR6, URZ, UR10, UR6 ;  /* 0x0000000aff068299 */ /* 0x010fe40008011606 */
[----:B------:R-:W-:Y:S02]  /*63a0*/  @!UP0 USEL UR7, UR38, UR4, !UP2 ;  /* 0x0000000426078287 */ /* 0x000fe4000d000000 */
[----:B------:R-:W-:Y:S04]  /*63b0*/  @!UP0 USEL UR6, UR37, UR6, !UP1 ;  /* 0x0000000625068287 */ /* 0x000fe8000c800000 */
[----:B------:R-:W-:Y:S02]  /*63c0*/  @!UP0 UIADD3 UR4, UPT, UPT, -UR7, UR6, URZ ;  /* 0x0000000607048290 */ /* 0x000fe4000fffe1ff */
[----:B------:R-:W-:Y:S02]  /*63d0*/  @!UP0 UIADD3 UR6, UPT, UPT, UR7, -UR6, URZ ;  /* 0x8000000607068290 */ /* 0x000fe4000fffe0ff */
[----:B------:R-:W-:Y:S02]  /*63e0*/  @!UP0 UIMAD UR38, UR4, UR5, UR38 ;  /* 0x00000005042682a4 */ /* 0x000fe4000f8e0226 */
[----:B------:R-:W-:Y:S02]  /*63f0*/  @!UP0 UIMAD UR37, UR6, UR14, UR37 ;  /* 0x0000000e062582a4 */ /* 0x000fe4000f8e0225 */
[----:B------:R-:W-:Y:S09]  /*6400*/  ULOP3.LUT UP0, URZ, UR58, 0x1b0, URZ, 0xc0, !UPT ;  /* 0x000001b03aff7892 */ /* 0x000ff2000f80c0ff */
[----:B------:R-:W-:Y:S05]  /*6410*/  BRA.U !UP0, `(.L_x_114) ;  /* 0x0000000108407547 */ /* 0x000fea000b800000 */
[----:B------:R-:W1:Y:S01]  /*6420*/  LDCU.64 UR8, c[0x4][0x80] ;  /* 0x01001000ff0877ac */ /* 0x000e620008000a00 */
[----:B------:R-:W-:Y:S01]  /*6430*/  MOV R3, 0x0 ;  /* 0x0000000000037802 */ /* 0x000fe20000000f00 */
[----:B------:R-:W-:Y:S02]  /*6440*/  HFMA2 R12, -RZ, RZ, 0, 5.9604644775390625e-08 ;  /* 0x00000001ff0c7431 */ /* 0x000fe400000001ff */
[----:B------:R-:W-:Y:S02]  /*6450*/  IMAD.MOV.U32 R8, RZ, RZ, 0x70 ;  /* 0x00000070ff087424 */ /* 0x000fe400078e00ff */
[----:B------:R-:W-:Y:S01]  /*6460*/  IMAD.MOV.U32 R13, RZ, RZ, RZ ;  /* 0x000000ffff0d7224 */ /* 0x000fe200078e00ff */
[----:B------:R-:W3:Y:S01]  /*6470*/  LDCU.64 UR6, c[0x4][0x88] ;  /* 0x01001100ff0677ac */ /* 0x000ee20008000a00 */
[----:B------:R-:W4:Y:S01]  /*6480*/  LDC.64 R2, c[0x4][R3] ;  /* 0x0100000003027b82 */ /* 0x000f220000000a00 */
[----:B------:R-:W2:Y:S01]  /*6490*/  LDCU.64 UR4, c[0x4][0x8] ;  /* 0x01000100ff0477ac */ /* 0x000ea20008000a00 */
[----:B-1----:R-:W-:Y:S01]  /*64a0*/  MOV R5, UR9 ;  /* 0x0000000900057c02 */ /* 0x002fe20008000f00 */
[----:B------:R-:W-:Y:S01]  /*64b0*/  IMAD.U32 R4, RZ, RZ, UR8 ;  /* 0x00000008ff047e24 */ /* 0x000fe2000f8e00ff */
[----:B---3--:R-:W-:Y:S01]  /*64c0*/  MOV R7, UR7 ;  /* 0x0000000700077c02 */ /* 0x008fe20008000f00 */
[----:B------:R-:W-:Y:S01]  /*64d0*/  IMAD.U32 R6, RZ, RZ, UR6 ;  /* 0x00000006ff067e24 */ /* 0x000fe2000f8e00ff */
[----:B--2---:R-:W-:Y:S01]  /*64e0*/  MOV R11, UR5 ;  /* 0x00000005000b7c02 */ /* 0x004fe20008000f00 */
[----:B------:R-:W-:Y:S02]  /*64f0*/  IMAD.U32 R10, RZ, RZ, UR4 ;  /* 0x00000004ff0a7e24 */ /* 0x000fe4000f8e00ff */
[----:B------:R-:W-:Y:S07]  /*6500*/  LEPC R20, `(.L_x_114) ;  /* 0x000000001014794e */ /* 0x000fee0000000000 */
[----:B----45:R-:W-:Y:S05]  /*6510*/  CALL.ABS.NOINC R2 ;  /* 0x0000000002007343 */ /* 0x030fea0003c00000 */
.L_x_114:
[----:B------:R-:W-:Y:S01]  /*6520*/  LOP3.LUT P0, RZ, R151, 0x1b0, RZ, 0xc0, !PT ;  /* 0x000001b097ff7812 */ /* 0x000fe2000780c0ff */
[----:B------:R-:W-:Y:S11]  /*6530*/  BSSY.RECONVERGENT B6, `(.L_x_115) ;  /* 0x0000013000067945 */ /* 0x000ff60003800200 */
[----:B------:R-:W-:Y:S01]  /*6540*/  @!UPT UIADD3 URZ, UPT, UPT, URZ, URZ, URZ ;  /* 0x000000fffffff290 */ /* 0x000fe2000fffe0ff */
[----:B------:R-:W-:Y:S05]  /*6550*/  @!P0 BRA `(.L_x_116) ;  /* 0x0000000000408947 */ /* 0x000fea0003800000 */
        /* <DEDUP_REMOVED lines=16> */
.L_x_116:
[----:B------:R-:W-:Y:S05]  /*6660*/  BSYNC.RECONVERGENT B6 ;  /* 0x0000000000067941 */ /* 0x000fea0003800200 */
.L_x_115:
[----:B------:R-:W-:Y:S01]  /*6670*/  ISETP.NE.U32.AND P3, PT, R138, RZ, PT ;  /* 0x000000ff8a00720c */ /* 0x000fe20003f65070 */
[----:B------:R-:W-:Y:S01]  /*6680*/  UISETP.NE.AND UP1, UPT, UR60, URZ, UPT ;  /* 0x000000ff3c00728c */ /* 0x000fe2000bf25270 */
[----:B------:R-:W-:Y:S02]  /*6690*/  ISETP.NE.U32.AND P4, PT, R134, RZ, PT ;  /* 0x000000ff8600720c */ /* 0x000fe40003f85070 */
[----:B------:R-:W-:Y:S02]  /*66a0*/  ISETP.NE.AND.EX P3, PT, R139, RZ, PT, P3 ;  /* 0x000000ff8b00720c */ /* 0x000fe40003f65330 */
[----:B------:R-:W-:Y:S02]  /*66b0*/  PLOP3.LUT P1, PT, PT, PT, PT, 0x8, 0x80 ;  /* 0x000000000080781c */ /* 0x000fe40003f2e170 */
[----:B------:R-:W-:Y:S02]  /*66c0*/  PLOP3.LUT P0, PT, PT, PT, UP1, 0x80, 0x8 ;  /* 0x000000000008781c */ /* 0x000fe40003f0f018 */
[----:B------:R-:W-:Y:S02]  /*66d0*/  ISETP.NE.AND.EX P4, PT, R135, RZ, PT, P4 ;  /* 0x000000ff8700720c */ /* 0x000fe40003f85340 */
[----:B------:R-:W1:Y:S09]  /*66e0*/  @UP1 LDCU.64 UR4, c[0x0][0x888] ;  /* 0x00011100ff0417ac */ /* 0x000e720008000a00 */
[----:B------:R-:W-:Y:S01]  /*66f0*/  @P0 PLOP3.LUT P1, PT, P3, PT, PT, 0x80, 0x8 ;  /* 0x000000000008081c */ /* 0x000fe20001f2f070 */
[----:B-1----:R-:W-:Y:S04]  /*6700*/  @UP1 UISETP.NE.U32.AND UP0, UPT, UR4, URZ, UPT ;  /* 0x000000ff0400128c */ /* 0x002fe8000bf05070 */
[----:B------:R-:W-:Y:S04]  /*6710*/  @UP1 UISETP.NE.AND.EX UP0, UPT, UR5, URZ, UPT, UP0 ;  /* 0x000000ff0500128c */ /* 0x000fe8000bf05300 */
[----:B------:R-:W-:Y:S01]  /*6720*/  @UP1 USEL UR4, URZ, 0xffffffff, UP0 ;  /* 0xffffffffff041887 */ /* 0x000fe20008000000 */
[----:B------:R-:W-:Y:S11]  /*6730*/  @!P3 BRA `(.L_x_117) ;  /* 0x000000000030b947 */ /* 0x000ff60003800000 */
[----:B------:R-:W-:Y:S01]  /*6740*/  ISETP.NE.U32.AND P2, PT, R136, RZ, PT ;  /* 0x000000ff8800720c */ /* 0x000fe20003f45070 */
[----:B------:R-:W1:Y:S01]  /*6750*/  LDCU.64 UR6, c[0x0][0x358] ;  /* 0x00006b00ff0677ac */ /* 0x000e620008000a00 */
[----:B------:R-:W-:Y:S02]  /*6760*/  IMAD.MOV.U32 R141, RZ, RZ, 0x1 ;  /* 0x00000001ff8d7424 */ /* 0x000fe400078e00ff */
[----:B------:R-:W-:Y:S11]  /*6770*/  ISETP.NE.AND.EX P2, PT, R137, RZ, PT, P2 ;  /* 0x000000ff8900720c */ /* 0x000ff60003f45320 */
[----:B------:R-:W-:Y:S02]  /*6780*/  @!UPT UIADD3 URZ, UPT, UPT, URZ, URZ, URZ ;  /* 0x000000fffffff290 */ /* 0x000fe4000fffe0ff */
[----:B------:R-:W3:Y:S01]  /*6790*/  @P2 LDC.64 R2, c[0x0][0x888] ;  /* 0x00022200ff022b82 */ /* 0x000ee20000000a00 */
[----:B--2---:R-:W-:Y:S04]  /*67a0*/  @P2 IMAD R0, R138, UR36, RZ ;  /* 0x000000248a002c24 */ /* 0x004fe8000f8e02ff */
[----:B---3--:R-:W-:Y:S04]  /*67b0*/  @P2 IMAD.WIDE R2, R0, 0x4, R2 ;  /* 0x0000000400022825 */ /* 0x008fe800078e0202 */
[----:B------:R-:W-:Y:S01]  /*67c0*/  HFMA2 R0, -RZ, RZ, 0, 5.9604644775390625e-08 ;  /* 0x00000001ff007431 */ /* 0x000fe200000001ff */
[----:B-1---5:R1:W5:Y:S04]  /*67d0*/  @P2 LDG.E R71, desc[UR6][R2.64] ;  /* 0x0000000602472981 */ /* 0x022368000c1e1900 */
[----:B------:R-:W-:Y:S01]  /*67e0*/  @!P2 PRMT R141, R0, 0x7610, R141 ;  /* 0x00007610008da816 */ /* 0x000fe2000000008d */
[----:B-1----:R-:W3:Y:S06]  /*67f0*/  @!P2 LDC R71, c[0x0][0x880] ;  /* 0x00022000ff47ab82 */ /* 0x002eec0000000800 */
.L_x_117:
[----:B------:R-:W-:Y:S05]  /*6800*/  @!P4 BRA `(.L_x_118) ;  /* 0x000000000024c947 */ /* 0x000fea0003800000 */
[----:B------:R-:W-:Y:S01]  /*6810*/  ISETP.NE.U32.AND P2, PT, R132, RZ, PT ;  /* 0x000000ff8400720c */ /* 0x000fe20003f45070 */
[----:B------:R-:W1:Y:S03]  /*6820*/  LDCU.64 UR6, c[0x0][0x358] ;  /* 0x00006b00ff0677ac */ /* 0x000e660008000a00 */
[----:B------:R-:W-:Y:S11]  /*6830*/  ISETP.NE.AND.EX P2, PT, R133, RZ, PT, P2 ;  /* 0x000000ff8500720c */ /* 0x000ff60003f45320 */
[----:B------:R-:W-:Y:S02]  /*6840*/  @!UPT UIADD3 URZ, UPT, UPT, URZ, URZ, URZ ;  /* 0x000000fffffff290 */ /* 0x000fe4000fffe0ff */
[----:B------:R-:W4:Y:S01]  /*6850*/  @P2 LDC.64 R2, c[0x0][0x8a8] ;  /* 0x00022a00ff022b82 */ /* 0x000f220000000a00 */
[----:B--2---:R-:W-:Y:S04]  /*6860*/  @P2 IMAD R0, R134, UR36, RZ ;  /* 0x0000002486002c24 */ /* 0x004fe8000f8e02ff */
[----:B----4-:R-:W-:Y:S05]  /*6870*/  @P2 IMAD.WIDE R2, R0, 0x4, R2 ;  /* 0x0000000400022825 */ /* 0x010fea00078e0202 */
[----:B-1---5:R1:W5:Y:S02]  /*6880*/  @P2 LDG.E R70, desc[UR6][R2.64] ;  /* 0x0000000602462981 */ /* 0x022364000c1e1900 */
[----:B-1----:R-:W4:Y:S02]  /*6890*/  @!P2 LDC R70, c[0x0][0x8a0] ;  /* 0x00022800ff46ab82 */ /* 0x002f240000000800 */
.L_x_118:
[----:B---3-5:R-:W-:Y:S01]  /*68a0*/  @P0 FSETP.NEU.AND P4, PT, R71, RZ, PT ;  /* 0x000000ff4700020b */ /* 0x028fe20003f8d000 */
[----:B--2---:R-:W-:Y:S01]  /*68b0*/  IMAD.U32 R0, RZ, RZ, UR4 ;  /* 0x00000004ff007e24 */ /* 0x004fe2000f8e00ff */
[----:B------:R-:W-:Y:S01]  /*68c0*/  @P0 LOP3.LUT P2, RZ, R141, 0xff, RZ, 0xc0, !PT ;  /* 0x000000ff8dff0812 */ /* 0x000fe2000784c0ff */
[----:B------:R-:W-:Y:S01]  /*68d0*/  BSSY B1, `(.L_x_119) ;  /* 0x000003e000017945 */ /* 0x000fe20003800000 */
[----:B------:R-:W-:Y:S02]  /*68e0*/  @P0 SEL R2, RZ, 0xffffffff, P4 ;  /* 0xffffffffff020807 */ /* 0x000fe40002000000 */
[----:B------:R-:W-:Y:S02]  /*68f0*/  CS2R R18, SRZ ;  /* 0x0000000000127805 */ /* 0x000fe4000001ff00 */
[----:B------:R-:W-:Y:S02]  /*6900*/  LEA R143, R68, UR44, 0x3 ;  /* 0x0000002c448f7c11 */ /* 0x000fe4000f8e18ff */
[----:B------:R-:W-:Y:S02]  /*6910*/  CS2R R16, SRZ ;  /* 0x0000000000107805 */ /* 0x000fe4000001ff00 */
[----:B------:R-:W-:Y:S02]  /*6920*/  @P1 SEL R2, R0, R2, !P2 ;  /* 0x0000000200021207 */ /* 0x000fe40005000000 */
[----:B------:R-:W-:Y:S02]  /*6930*/  CS2R R26, SRZ ;  /* 0x00000000001a7805 */ /* 0x000fe4000001ff00 */
[----:B------:R-:W-:Y:S02]  /*6940*/  SHF.L.U32 R4, R147, 0x1f, RZ ;  /* 0x0000001f93047819 */ /* 0x000fe400000006ff */
[----:B------:R-:W-:Y:S02]  /*6950*/  CS2R R24, SRZ ;  /* 0x0000000000187805 */ /* 0x000fe4000001ff00 */
[----:B------:R-:W-:Y:S02]  /*6960*/  @P0 LOP3.LUT R2, R2, 0x1, RZ, 0xc0, !PT ;  /* 0x0000000102020812 */ /* 0x000fe400078ec0ff */
[----:B------:R-:W-:Y:S02]  /*6970*/  CS2R R30, SRZ ;  /* 0x00000000001e7805 */ /* 0x000fe4000001ff00 */
[----:B------:R-:W-:Y:S02]  /*6980*/  PLOP3.LUT P5, PT, PT, PT, PT, 0x8, 0x80 ;  /* 0x000000000080781c */ /* 0x000fe40003fae170 */
[----:B------:R-:W-:Y:S02]  /*6990*/  CS2R R28, SRZ ;  /* 0x00000000001c7805 */ /* 0x000fe4000001ff00 */
[----:B------:R-:W-:Y:S01]  /*69a0*/  ISETP.NE.U32.OR P1, PT, R2, 0x1, !P0 ;  /* 0x000000010200780c */ /* 0x000fe20004725470 */
[----:B------:R-:W-:Y:S01]  /*69b0*/  IMAD R2, R68, 0x40, R69 ;  /* 0x0000004044027824 */ /* 0x000fe200078e0245 */
[----:B------:R-:W-:Y:S02]  /*69c0*/  CS2R R34, SRZ ;  /* 0x0000000000227805 */ /* 0x000fe4000001ff00 */
[----:B------:R-:W-:Y:S09]  /*69d0*/  CS2R R32, SRZ ;  /* 0x0000000000207805 */ /* 0x000ff2000001ff00 */
[----:B------:R-:W-:Y:S04]  /*69e0*/  @P1 SHF.L.U32 R0, R145, 0x1f, RZ ;  /* 0x0000001f91001819 */ /* 0x000fe800000006ff */
[----:B------:R-:W1:Y:S01]  /*69f0*/  @P1 SYNCS.PHASECHK.TRANS64.TRYWAIT P0, [UR44+0x140], R0 ;  /* 0x00014000ff0015a7 */ /* 0x000e62000800112c */
[----:B------:R2:W3:Y:S01]  /*6a00*/  SYNCS.PHASECHK.TRANS64.TRYWAIT P4, [R143+URZ+0x180], R4 ;  /* 0x000180048f0075a7 */ /* 0x0004e200080811ff */
[----:B-1----:R-:W-:Y:S01]  /*6a10*/  @P1 PLOP3.LUT P5, PT, P0, PT, PT, 0x8, 0x80 ;  /* 0x000000000080181c */ /* 0x002fe200007ae170 */
[----:B------:R-:W-:Y:S01]  /*6a20*/  @!UPT UIADD3 URZ, UPT, UPT, URZ, URZ, URZ ;  /* 0x000000fffffff290 */ /* 0x000fe2000fffe0ff */
[----:B--23--:R-:W-:Y:S11]  /*6a30*/  @!P1 BRA `(.L_x_120) ;  /* 0x00000000009c9947 */ /* 0x00cff60003800000 */
[----:B------:R-:W-:Y:S01]  /*6a40*/  ISETP.NE.U32.AND P0, PT, RZ, UR56, PT ;  /* 0x00000038ff007c0c */ /* 0x000fe2000bf05070 */
[----:B------:R-:W-:Y:S01]  /*6a50*/  BSSY B0, `(.L_x_121) ;  /* 0x0000016000007945 */ /* 0x000fe20003800000 */
[----:B------:R-:W-:Y:S02]  /*6a60*/  FSETP.NEU.AND P2, PT, R71, RZ, PT ;  /* 0x000000ff4700720b */ /* 0x000fe40003f4d000 */
[----:B------:R-:W-:Y:S02]  /*6a70*/  CS2R R34, SRZ ;  /* 0x0000000000227805 */ /* 0x000fe4000001ff00 */
[----:B------:R-:W-:Y:S02]  /*6a80*/  ISETP.NE.AND.EX P0, PT, RZ, UR57, PT, P0 ;  /* 0x00000039ff007c0c */ /* 0x000fe4000bf05300 */
[----:B------:R-:W-:Y:S02]  /*6a90*/  CS2R R32, SRZ ;  /* 0x0000000000207805 */ /* 0x000fe4000001ff00 */
[----:B------:R-:W-:Y:S02]  /*6aa0*/  LOP3.LUT P1, RZ, R141, 0xff, RZ, 0xc0, !PT ;  /* 0x000000ff8dff7812 */ /* 0x000fe4000782c0ff */
[----:B------:R-:W-:Y:S02]  /*6ab0*/  CS2R R30, SRZ ;  /* 0x00000000001e7805 */ /* 0x000fe4000001ff00 */
[----:B------:R-:W-:Y:S02]  /*6ac0*/  SEL R0, RZ, 0xffffffff, P2 ;  /* 0xffffffffff007807 */ /* 0x000fe40001000000 */
[----:B------:R-:W-:Y:S02]  /*6ad0*/  CS2R R28, SRZ ;  /* 0x00000000001c7805 */ /* 0x000fe4000001ff00 */
[----:B------:R-:W-:Y:S02]  /*6ae0*/  SEL R3, RZ, 0xffffffff, P0 ;  /* 0xffffffffff037807 */ /* 0x000fe40000000000 */
[----:B------:R-:W-:Y:S02]  /*6af0*/  CS2R R26, SRZ ;  /* 0x00000000001a7805 */ /* 0x000fe4000001ff00 */
[----:B------:R-:W-:Y:S02]  /*6b00*/  CS2R R24, SRZ ;  /* 0x0000000000187805 */ /* 0x000fe4000001ff00 */
[----:B------:R-:W-:Y:S02]  /*6b10*/  CS2R R18, SRZ ;  /* 0x0000000000127805 */ /* 0x000fe4000001ff00 */
[----:B------:R-:W-:Y:S02]  /*6b20*/  @P3 SEL R0, R3, R0, !P1 ;  /* 0x0000000003003207 */ /* 0x000fe40004800000 */
[----:B------:R-:W-:Y:S02]  /*6b30*/  CS2R R16, SRZ ;  /* 0x0000000000107805 */ /* 0x000fe4000001ff00 */
[----:B------:R-:W-:Y:S04]  /*6b40*/  LOP3.LUT R0, R0, 0x1, RZ, 0xc0, !PT ;  /* 0x0000000100007812 */ /* 0x000fe800078ec0ff */
[----:B------:R-:W-:Y:S01]  /*6b50*/  ISETP.NE.U32.AND P0, PT, R0, 0x1, PT ;  /* 0x000000010000780c */ /* 0x000fe20003f05070 */
[----:B------:R-:W-:Y:S01]  /*6b60*/  @!UPT UIADD3 URZ, UPT, UPT, URZ, URZ, URZ ;  /* 0x000000fffffff290 */ /* 0x000fe2000fffe0ff */
[----:B------:R-:W-:Y:S11]  /*6b70*/  @!P5 BRA `(.L_x_122) ;  /* 0x00000000000cd947 */ /* 0x000ff60003800000 */
[----:B------:R-:W-:Y:S04]  /*6b80*/  SHF.L.U32 R3, R145, 0x1f, RZ ;  /* 0x0000001f91037819 */ /* 0x000fe800000006ff */
[----:B------:R-:W1:Y:S02]  /*6b90*/  SYNCS.PHASECHK.TRANS64.TRYWAIT P1, [UR44+0x140], R3 ;  /* 0x00014003ff0075a7 */ /* 0x000e64000802112c */
[----:B-1----:R-:W-:Y:S05]  /*6ba0*/  @!P1 BRA `(.L_x_123) ;  /* 0x0000002400309947 */ /* 0x002fea0003800000 */
.L_x_122:
[----:B------:R-:W-:Y:S05]  /*6bb0*/  BSYNC B0 ;  /* 0x0000000000007941 */ /* 0x000fea0003800000 */
.L_x_121:
[----:B------:R2:W3:Y:S01]  /*6bc0*/  @P0 LDS.128 R32, [R140+UR44+0x400] ;  /* 0x0004002c8c200984 */ /* 0x0004e20008000c00 */
[----:B------:R-:W5:Y:S01]  /*6bd0*/  S2UR UR5, SR_CgaCtaId ;  /* 0x00000000000579c3 */ /* 0x000f620000008800 */
[----:B------:R-:W-:Y:S01]  /*6be0*/  UIADD3 UR4, UPT, UPT, UR44, 0x148, URZ ;  /* 0x000001482c047890 */ /* 0x000fe2000fffe0ff */
[----:B------:R-:W-:Y:S01]  /*6bf0*/  LOP3.LUT R145, R145, 0x1, RZ, 0x3c, !PT ;  /* 0x0000000191917812 */ /* 0x000fe200078e3cff */
[----:B------:R2:W1:Y:S04]  /*6c00*/  @P0 LDS.128 R28, [R150+0x10] ;  /* 0x00001000961c0984 */ /* 0x0004680000000c00 */
[----:B------:R2:W1:Y:S04]  /*6c10*/  @P0 LDS.128 R24, [R149+0x20] ;  /* 0x0000200095180984 */ /* 0x0004680000000c00 */
[----:B------:R2:W1:Y:S01]  /*6c20*/  @P0 LDS.128 R16, [R148+0x30] ;  /* 0x0000300094100984 */ /* 0x0004620000000c00 */
[----:B------:R-:W-:Y:S01]  /*6c30*/  @!PT LDS RZ, [RZ] ;  /* 0x00000000fffff984 */ /* 0x000fe20000000800 */
[----:B------:R-:W-:Y:S01]  /*6c40*/  @!PT LDS RZ, [RZ] ;  /* 0x00000000fffff984 */ /* 0x000fe20000000800 */
[----:B------:R-:W-:Y:S01]  /*6c50*/  @!PT LDS RZ, [RZ] ;  /* 0x00000000fffff984 */ /* 0x000fe20000000800 */
[----:B------:R-:W-:Y:S01]  /*6c60*/  @!PT LDS RZ, [RZ] ;  /* 0x00000000fffff984 */ /* 0x000fe20000000800 */
[----:B------:R4:W-:Y:S06]  /*6c70*/  MEMBAR.ALL.CTA ;  /* 0x0000000000007992 */ /* 0x0009ec0000008000 */
[----:B----4-:R-:W4:Y:S01]  /*6c80*/  FENCE.VIEW.ASYNC.S ;  /* 0x00000000000073c6 */ /* 0x010f220000000000 */
[----:B-----5:R-:W-:Y:S09]  /*6c90*/  UPRMT UR4, UR5, 0x654, UR4 ;  /* 0x0000065405047896 */ /* 0x020ff20008000004 */
[----:B----4-:R-:W-:Y:S03]  /*6ca0*/  SYNCS.ARRIVE.TRANS64.RED.A1T0 RZ, [UR4], RZ ;  /* 0x000000ffffff79a7 */ /* 0x010fe60008100404 */
.L_x_120:
[----:B------:R-:W-:Y:S05]  /*6cb0*/  BSYNC B1 ;  /* 0x0000000000017941 */ /* 0x000fea0003800000 */
.L_x_119:
[----:B-1----:R-:W-:Y:S04]  /*6cc0*/  SHF.R.U32.HI R0, RZ, 0x15, R2 ;  /* 0x00000015ff007819 */ /* 0x002fe80000011602 */
[----:B------:R-:W-:Y:S01]  /*6cd0*/  LOP3.LUT P0, RZ, R0, 0x3, R142, 0x48, !PT ;  /* 0x0000000300ff7812 */ /* 0x000fe2000780488e */
[----:B------:R-:W-:Y:S01]  /*6ce0*/  @!UPT UIADD3 URZ, UPT, UPT, URZ, URZ, URZ ;  /* 0x000000fffffff290 */ /* 0x000fe2000fffe0ff */
[----:B------:R-:W-:Y:S11]  /*6cf0*/  @P4 BRA `(.L_x_124) ;  /* 0x0000000000084947 */ /* 0x000ff60003800000 */
[----:B------:R-:W1:Y:S02]  /*6d00*/  SYNCS.PHASECHK.TRANS64.TRYWAIT P1, [R143+URZ+0x180], R4 ;  /* 0x000180048f0075a7 */ /* 0x000e6400080211ff */
[----:B-1----:R-:W-:Y:S05]  /*6d10*/  @!P1 BRA `(.L_x_125) ;  /* 0x0000002000ec9947 */ /* 0x002fea0003800000 */
.L_x_124:
[----:B------:R-:W-:Y:S05]  /*6d20*/  @!P0 BRA `(.L_x_126) ;  /* 0x0000000000408947 */ /* 0x000fea0003800000 */
[----:B------:R-:W1:Y:S01]  /*6d30*/  LDCU.64 UR8, c[0x4][0x70] ;  /* 0x01000e00ff0877ac */ /* 0x000e620008000a00 */
[----:B------:R-:W-:Y:S01]  /*6d40*/  MOV R15, 0x0 ;  /* 0x00000000000f7802 */ /* 0x000fe20000000f00 */
[----:B------:R-:W-:Y:S02]  /*6d50*/  HFMA2 R12, -RZ, RZ, 0, 5.9604644775390625e-08 ;  /* 0x00000001ff0c7431 */ /* 0x000fe400000001ff */
[----:B------:R-:W-:Y:S02]  /*6d60*/  IMAD.MOV.U32 R8, RZ, RZ, 0x192 ;  /* 0x00000192ff087424 */ /* 0x000fe400078e00ff */
[----:B------:R-:W-:Y:S01]  /*6d70*/  IMAD.MOV.U32 R13, RZ, RZ, RZ ;  /* 0x000000ffff0d7224 */ /* 0x000fe200078e00ff */
[----:B------:R-:W5:Y:S01]  /*6d80*/  LDCU.64 UR6, c[0x4][0x78] ;  /* 0x01000f00ff0677ac */ /* 0x000f620008000a00 */
[----:B------:R-:W2:Y:S01]  /*6d90*/  LDC.64 R14, c[0x4][R15] ;  /* 0x010000000f0e7b82 */ /* 0x000ea20000000a00 */
[----:B------:R-:W3:Y:S01]  /*6da0*/  LDCU.64 UR4, c[0x4][0x10] ;  /* 0x01000200ff0477ac */ /* 0x000ee20008000a00 */
[----:B-1----:R-:W-:Y:S01]  /*6db0*/  MOV R5, UR9 ;  /* 0x0000000900057c02 */ /* 0x002fe20008000f00 */
[----:B------:R-:W-:Y:S01]  /*6dc0*/  IMAD.U32 R4, RZ, RZ, UR8 ;  /* 0x00000008ff047e24 */ /* 0x000fe2000f8e00ff */
[----:B-----5:R-:W-:Y:S01]  /*6dd0*/  MOV R7, UR7 ;  /* 0x0000000700077c02 */ /* 0x020fe20008000f00 */
[----:B------:R-:W-:Y:S01]  /*6de0*/  IMAD.U32 R6, RZ, RZ, UR6 ;  /* 0x00000006ff067e24 */ /* 0x000fe2000f8e00ff */
[----:B---3--:R-:W-:Y:S01]  /*6df0*/  MOV R11, UR5 ;  /* 0x00000005000b7c02 */ /* 0x008fe20008000f00 */
[----:B------:R-:W-:Y:S02]  /*6e00*/  IMAD.U32 R10, RZ, RZ, UR4 ;  /* 0x00000004ff0a7e24 */ /* 0x000fe4000f8e00ff */
[----:B------:R-:W-:Y:S07]  /*6e10*/  LEPC R20, `(.L_x_126) ;  /* 0x000000001014794e */ /* 0x000fee0000000000 */
[----:B--2-4-:R-:W-:Y:S05]  /*6e20*/  CALL.ABS.NOINC R14 ;  /* 0x000000000e007343 */ /* 0x014fea0003c00000 */
.L_x_126:
[----:B------:R-:W-:Y:S01]  /*6e30*/  LOP3.LUT P0, RZ, R131, 0x60, RZ, 0xc0, !PT ;  /* 0x0000006083ff7812 */ /* 0x000fe2000780c0ff */
[----:B------:R-:W-:Y:S05]  /*6e40*/  WARPSYNC.ALL ;  /* 0x0000000000007948 */ /* 0x000fea0003800000 */
[----:B------:R-:W-:Y:S01]  /*6e50*/  R2UR UR4, R2 ;  /* 0x00000000020472ca */ /* 0x000fe200000e0000 */
[----:B------:R-:W-:Y:S01]  /*6e60*/  BSSY.RECONVERGENT B0, `(.L_x_127) ;  /* 0x000011f000007945 */ /* 0x000fe20003800200 */
[----:B---3--:R-:W-:Y:S02]  /*6e70*/  F2FP.F16.E4M3.UNPACK_B R2, R32 ;  /* 0x00000020ff02723e */ /* 0x008fe400020006ff */
[-C--:B------:R-:W-:Y:S02]  /*6e80*/  F2FP.F16.E4M3.UNPACK_B R21, R33.reuse ;  /* 0x00000021ff15723e */ /* 0x080fe400020006ff */
[----:B------:R-:W-:Y:S01]  /*6e90*/  F2FP.F16.E4M3.UNPACK_B R12, R28 ;  /* 0x0000001cff0c723e */ /* 0x000fe200020006ff */
[----:B------:R-:W-:Y:S01]  /*6ea0*/  HADD2.F32 R0, -RZ, R2.H0_H0 ;  /* 0x20000002ff007230 */ /* 0x000fe20000004100 */
[----:B------:R-:W-:Y:S01]  /*6eb0*/  F2FP.F16.E4M3.UNPACK_B R32, R32.H1 ;  /* 0x00000020ff20723e */ /* 0x000fe200030006ff */
[--C-:B------:R-:W-:Y:S01]  /*6ec0*/  HADD2.F32 R73, -RZ, R21.reuse.H0_H0 ;  /* 0x20000015ff497230 */ /* 0x100fe20000004100 */
[----:B------:R-:W-:Y:S01]  /*6ed0*/  F2FP.F16.E4M3.UNPACK_B R33, R33.H1 ;  /* 0x00000021ff21723e */ /* 0x000fe200030006ff */
[----:B------:R-:W-:Y:S01]  /*6ee0*/  HADD2.F32 R74, -RZ, R21.H1_H1 ;  /* 0x30000015ff4a7230 */ /* 0x000fe20000004100 */
[-C--:B------:R-:W-:Y:S01]  /*6ef0*/  F2FP.F16.E4M3.UNPACK_B R20, R34.reuse ;  /* 0x00000022ff14723e */ /* 0x080fe200020006ff */
[--C-:B------:R-:W-:Y:S01]  /*6f00*/  HADD2.F32 R3, -RZ, R32.reuse.H0_H0 ;  /* 0x20000020ff037230 */ /* 0x100fe20000004100 */
[----:B------:R-:W-:Y:S01]  /*6f10*/  F2FP.F16.E4M3.UNPACK_B R15, R34.H1 ;  /* 0x00000022ff0f723e */ /* 0x000fe200030006ff */
[----:B------:R-:W-:Y:S01]  /*6f20*/  HADD2.F32 R72, -RZ, R32.H1_H1 ;  /* 0x30000020ff487230 */ /* 0x000fe20000004100 */
[-C--:B------:R-:W-:Y:S01]  /*6f30*/  F2FP.F16.E4M3.UNPACK_B R14, R35.reuse ;  /* 0x00000023ff0e723e */ /* 0x080fe200020006ff */
[--C-:B------:R-:W-:Y:S01]  /*6f40*/  HADD2.F32 R75, -RZ, R33.reuse.H0_H0 ;  /* 0x20000021ff4b7230 */ /* 0x100fe20000004100 */
[----:B------:R-:W-:Y:S01]  /*6f50*/  F2FP.F16.E4M3.UNPACK_B R13, R35.H1 ;  /* 0x00000023ff0d723e */ /* 0x000fe200030006ff */
[----:B------:R-:W-:Y:S01]  /*6f60*/  HADD2.F32 R76, -RZ, R33.H1_H1 ;  /* 0x30000021ff4c7230 */ /* 0x000fe20000004100 */
[----:B------:R-:W-:Y:S01]  /*6f70*/  F2FP.F16.E4M3.UNPACK_B R28, R28.H1 ;  /* 0x0000001cff1c723e */ /* 0x000fe200030006ff */
[--C-:B------:R-:W-:Y:S01]  /*6f80*/  HADD2.F32 R77, -RZ, R20.reuse.H0_H0 ;  /* 0x20000014ff4d7230 */ /* 0x100fe20000004100 */
[-C--:B------:R-:W-:Y:S01]  /*6f90*/  F2FP.F16.E4M3.UNPACK_B R11, R29.reuse ;  /* 0x0000001dff0b723e */ /* 0x080fe200020006ff */
        /* <DEDUP_REMOVED lines=43> */
[----:B------:R-:W-:Y:S01]  /*7250*/  IADD3 R143, PT, PT, R143, 0x1a0, RZ ;  /* 0x000001a08f8f7810 */ /* 0x000fe20007ffe0ff */
[----:B------:R-:W-:Y:S01]  /*7260*/  HADD2.F32 R100, -RZ, R6.H1_H1 ;  /* 0x30000006ff647230 */ /* 0x000fe20000004100 */
[----:B------:R-:W-:Y:S01]  /*7270*/  IADD3 R68, PT, PT, R68, 0x1, RZ ;  /* 0x0000000144447810 */ /* 0x000fe20007ffe0ff */
[--C-:B------:R-:W-:Y:S01]  /*7280*/  HADD2.F32 R101, -RZ, R5.reuse.H0_H0 ;  /* 0x20000005ff657230 */ /* 0x100fe20000004100 */
[----:B------:R-:W-:Y:S01]  /*7290*/  LOP3.LUT R143, R143, 0xfefffff8, RZ, 0xc0, !PT ;  /* 0xfefffff88f8f7812 */ /* 0x000fe200078ec0ff */
[----:B------:R-:W-:Y:S02]  /*72a0*/  HADD2.F32 R102, -RZ, R5.H1_H1 ;  /* 0x30000005ff667230 */ /* 0x000fe40000004100 */
[--C-:B------:R-:W-:Y:S02]  /*72b0*/  HADD2.F32 R103, -RZ, R4.reuse.H0_H0 ;  /* 0x20000004ff677230 */ /* 0x100fe40000004100 */
[----:B------:R-:W-:Y:S02]  /*72c0*/  HADD2.F32 R104, -RZ, R4.H1_H1 ;  /* 0x30000004ff687230 */ /* 0x000fe40000004100 */
[----:B------:R-:W1:Y:S01]  /*72d0*/  LDTM.x64 R4, tmem[UR4] ;  /* 0x00000004000479ee */ /* 0x000e620008340000 */
[----:B------:R-:W-:Y:S01]  /*72e0*/  NOP ;  /* 0x0000000000007918 */ /* 0x000fe20000000000 */
[----:B-1----:R1:W-:Y:S01]  /*72f0*/  SYNCS.ARRIVE.TRANS64.RED.A1T0 RZ, [R143+URZ], RZ ;  /* 0x000000ff8fff79a7 */ /* 0x0023e200081004ff */
[----:B------:R-:W-:Y:S02]  /*7300*/  HADD2.F32 R2, -RZ, R2.H1_H1 ;  /* 0x30000002ff027230 */ /* 0x000fe40000004100 */
[--C-:B------:R-:W-:Y:S02]  /*7310*/  HADD2.F32 R105, -RZ, R106.reuse.H0_H0 ;  /* 0x2000006aff697230 */ /* 0x100fe40000004100 */
        /* <DEDUP_REMOVED lines=9> */
[C---:B----4-:R-:W-:Y:S01]  /*73b0*/  FMUL R4, R70.reuse, R4 ;  /* 0x0000000446047220 */ /* 0x050fe20000400000 */
[C---:B------:R-:W-:Y:S01]  /*73c0*/  FMUL R5, R70.reuse, R5 ;  /* 0x0000000546057220 */ /* 0x040fe20000400000 */
[C---:B------:R-:W-:Y:S01]  /*73d0*/  FMUL R8, R70.reuse, R8 ;  /* 0x0000000846087220 */ /* 0x040fe20000400000 */
[C---:B------:R-:W-:Y:S01]  /*73e0*/  FMUL R9, R70.reuse, R9 ;  /* 0x0000000946097220 */ /* 0x040fe20000400000 */
[C---:B------:R-:W-:Y:S01]  /*73f0*/  FFMA R4, R71.reuse, R0, R4 ;  /* 0x0000000047047223 */ /* 0x040fe20000000004 */
[C---:B------:R-:W-:Y:S01]  /*7400*/  FFMA R5, R71.reuse, R2, R5 ;  /* 0x0000000247057223 */ /* 0x040fe20000000005 */
[C---:B------:R-:W-:Y:S01]  /*7410*/  FMUL R12, R70.reuse, R12 ;  /* 0x0000000c460c7220 */ /* 0x040fe20000400000 */
[C---:B------:R-:W-:Y:S01]  /*7420*/  FMUL R13, R70.reuse, R13 ;  /* 0x0000000d460d7220 */ /* 0x040fe20000400000 */
[C---:B------:R-:W-:Y:S01]  /*7430*/  FMUL R0, R70.reuse, R16 ;  /* 0x0000001046007220 */ /* 0x040fe20000400000 */
[C---:B------:R-:W-:Y:S01]  /*7440*/  FMUL R2, R70.reuse, R17 ;  /* 0x0000001146027220 */ /* 0x040fe20000400000 */
[C---:B------:R-:W-:Y:S01]  /*7450*/  FMUL R17, R70.reuse, R24 ;  /* 0x0000001846117220 */ /* 0x040fe20000400000 */
[--C-:B------:R-:W-:Y:S02]  /*7460*/  HADD2.F32 R125, -RZ, R126.reuse.H0_H0 ;  /* 0x2000007eff7d7230 */ /* 0x100fe40000004100 */
[C---:B------:R-:W-:Y:S01]  /*7470*/  FMUL R6, R70.reuse, R6 ;  /* 0x0000000646067220 */ /* 0x040fe20000400000 */
[----:B------:R-:W-:Y:S02]  /*7480*/  HADD2.F32 R126, -RZ, R126.H1_H1 ;  /* 0x3000007eff7e7230 */ /* 0x000fe40000004100 */
[C---:B------:R-:W-:Y:S01]  /*7490*/  FMUL R7, R70.reuse, R7 ;  /* 0x0000000746077220 */ /* 0x040fe20000400000 */
[C---:B------:R-:W-:Y:S01]  /*74a0*/  FMUL R10, R70.reuse, R10 ;  /* 0x0000000a460a7220 */ /* 0x040fe20000400000 */
[C---:B------:R-:W-:Y:S01]  /*74b0*/  FFMA R6, R71.reuse, R3, R6 ;  /* 0x0000000347067223 */ /* 0x040fe20000000006 */
[C---:B------:R-:W-:Y:S01]  /*74c0*/  FMUL R11, R70.reuse, R11 ;  /* 0x0000000b460b7220 */ /* 0x040fe20000400000 */
[C---:B------:R-:W-:Y:S01]  /*74d0*/  FFMA R7, R71.reuse, R72, R7 ;  /* 0x0000004847077223 */ /* 0x040fe20000000007 */
[C---:B------:R-:W-:Y:S01]  /*74e0*/  FFMA R8, R71.reuse, R73, R8 ;  /* 0x0000004947087223 */ /* 0x040fe20000000008 */
[C---:B------:R-:W-:Y:S01]  /*74f0*/  FFMA R9, R71.reuse, R74, R9 ;  /* 0x0000004a47097223 */ /* 0x040fe20000000009 */
[C---:B------:R-:W-:Y:S01]  /*7500*/  FFMA R10, R71.reuse, R75, R10 ;  /* 0x0000004b470a7223 */ /* 0x040fe2000000000a */
[C---:B------:R-:W-:Y:S01]  /*7510*/  FFMA R11, R71.reuse, R76, R11 ;  /* 0x0000004c470b7223 */ /* 0x040fe2000000000b */
[C---:B------:R-:W-:Y:S01]  /*7520*/  FFMA R12, R71.reuse, R77, R12 ;  /* 0x0000004d470c7223 */ /* 0x040fe2000000000c */
[----:B------:R-:W-:Y:S01]  /*7530*/  FFMA R13, R71, R78, R13 ;  /* 0x0000004e470d7223 */ /* 0x000fe2000000000d */
[----:B------:R-:W-:Y:S01]  /*7540*/  F2FP.SATFINITE.E4M3.F32.PACK_AB_MERGE_C R76, R7, R6, RZ ;  /* 0x00000006074c723e */ /* 0x000fe200048070ff */
[--C-:B------:R-:W-:Y:S02]  /*7550*/  HADD2.F32 R74, -RZ, R129.reuse.H0_H0 ;  /* 0x20000081ff4a7230 */ /* 0x100fe40000004100 */
[C---:B------:R-:W-:Y:S01]  /*7560*/  FMUL R7, R70.reuse, R20 ;  /* 0x0000001446077220 */ /* 0x040fe20000400000 */
[----:B------:R-:W-:Y:S01]  /*7570*/  HADD2.F32 R75, -RZ, R129.H1_H1 ;  /* 0x30000081ff4b7230 */ /* 0x000fe20000004100 */
[----:B------:R-:W-:Y:S01]  /*7580*/  F2FP.SATFINITE.E4M3.F32.PACK_AB_MERGE_C R129, R11, R10, RZ ;  /* 0x0000000a0b81723e */ /* 0x000fe200048070ff */
        /* <DEDUP_REMOVED lines=12> */
[----:B------:R-:W-:Y:S01]  /*7650*/  FFMA R3, R71, R83, R3 ;  /* 0x0000005347037223 */ /* 0x000fe20000000003 */
[C---:B------:R-:W-:Y:S01]  /*7660*/  FMUL R25, R70.reuse, R32 ;  /* 0x0000002046197220 */ /* 0x040fe20000400000 */
[----:B------:R-:W-:Y:S01]  /*7670*/  F2FP.SATFINITE.E4M3.F32.PACK_AB_MERGE_C R14, R15, R14, RZ ;  /* 0x0000000e0f0e723e */ /* 0x000fe200048070ff */
[C---:B------:R-:W-:Y:S01]  /*7680*/  FMUL R6, R70.reuse, R19 ;  /* 0x0000001346067220 */ /* 0x040fe20000400000 */
[C---:B------:R-:W-:Y:S01]  /*7690*/  FMUL R11, R70.reuse, R22 ;  /* 0x00000016460b7220 */ /* 0x040fe20000400000 */
[C---:B------:R-:W-:Y:S01]  /*76a0*/  FMUL R22, R70.reuse, R29 ;  /* 0x0000001d46167220 */ /* 0x040fe20000400000 */
[C---:B------:R-:W-:Y:S01]  /*76b0*/  FMUL R29, R70.reuse, R36 ;  /* 0x00000024461d7220 */ /* 0x040fe20000400000 */
[C---:B------:R-:W-:Y:S01]  /*76c0*/  FFMA R6, R71.reuse, R84, R6 ;  /* 0x0000005447067223 */ /* 0x040fe20000000006 */
[C---:B------:R-:W-:Y:S01]  /*76d0*/  FFMA R7, R71.reuse, R85, R7 ;  /* 0x0000005547077223 */ /* 0x040fe20000000007 */
[C---:B------:R-:W-:Y:S01]  /*76e0*/  FFMA R10, R71.reuse, R86, R10 ;  /* 0x00000056470a7223 */ /* 0x040fe2000000000a */
[C---:B------:R-:W-:Y:S01]  /*76f0*/  FFMA R11, R71.reuse, R87, R11 ;  /* 0x00000057470b7223 */ /* 0x040fe2000000000b */
[----:B------:R-:W-:Y:S01]  /*7700*/  FMUL R16, R70, R23 ;  /* 0x0000001746107220 */ /* 0x000fe20000400000 */
[----:B------:R-:W-:Y:S01]  /*7710*/  F2FP.SATFINITE.E4M3.F32.PACK_AB_MERGE_C R3, R6, R3, RZ ;  /* 0x000000030603723e */ /* 0x000fe200048070ff */
        /* <DEDUP_REMOVED lines=10> */
[----:B------:R-:W-:Y:S01]  /*77c0*/  FMUL R30, R70, R37 ;  /* 0x00000025461e7220 */ /* 0x000fe20000400000 */
[----:B------:R-:W-:Y:S01]  /*77d0*/  F2FP.SATFINITE.E4M3.F32.PACK_AB_MERGE_C R16, R10, R7, R16 ;  /* 0x000000070a10723e */ /* 0x000fe20004807010 */
        /* <DEDUP_REMOVED lines=23> */
[----:B------:R-:W-:Y:S01]  /*7950*/  FFMA R31, R71, R103, R31 ;  /* 0x00000067471f7223 */ /* 0x000fe2000000001f */
[----:B------:R-:W-:Y:S01]  /*7960*/  FMUL R45, R70, R52 ;  /* 0x00000034462d7220 */ /* 0x000fe20000400000 */
[----:B------:R-:W-:Y:S01]  /*7970*/  F2FP.SATFINITE.E4M3.F32.PACK_AB_MERGE_C R19, R28, R27, RZ ;  /* 0x0000001b1c13723e */ /* 0x000fe200048070ff */
[C---:B------:R-:W-:Y:S01]  /*7980*/  FMUL R52, R70.reuse, R59 ;  /* 0x0000003b46347220 */ /* 0x040fe20000400000 */
[C---:B------:R-:W-:Y:S01]  /*7990*/  FMUL R59, R70.reuse, R66 ;  /* 0x00000042463b7220 */ /* 0x040fe20000400000 */
[----:B------:R-:W-:Y:S01]  /*79a0*/  F2FP.SATFINITE.E4M3.F32.PACK_AB_MERGE_C R66, R13, R12, R14 ;  /* 0x0000000c0d42723e */ /* 0x000fe2000480700e */
[----:B------:R-:W-:Y:S01]  /*79b0*/  FMUL R32, R70, R39 ;  /* 0x0000002746207220 */ /* 0x000fe20000400000 */
[--C-:B------:R-:W-:Y:S01]  /*79c0*/  HADD2.F32 R107, -RZ, R108.reuse.H0_H0 ;  /* 0x2000006cff6b7230 */ /* 0x100fe20000004100 */
[----:B------:R-:W-:Y:S01]  /*79d0*/  F2FP.SATFINITE.E4M3.F32.PACK_AB_MERGE_C R19, R26, R25, R19 ;  /* 0x000000191a13723e */ /* 0x000fe20004807013 */
[----:B------:R-:W-:Y:S02]  /*79e0*/  HADD2.F32 R108, -RZ, R108.H1_H1 ;  /* 0x3000006cff6c7230 */ /* 0x000fe40000004100 */
[C---:B------:R-:W-:Y:S01]  /*79f0*/  FFMA R32, R71.reuse, R104, R32 ;  /* 0x0000006847207223 */ /* 0x040fe20000000020 */
[C---:B------:R-:W-:Y:S01]  /*7a00*/  FFMA R33, R71.reuse, R105, R33 ;  /* 0x0000006947217223 */ /* 0x040fe20000000021 */
[C---:B------:R-:W-:Y:S01]  /*7a10*/  FFMA R34, R71.reuse, R106, R34 ;  /* 0x0000006a47227223 */ /* 0x040fe20000000022 */
[C---:B------:R-:W-:Y:S01]  /*7a20*/  FMUL R35, R70.reuse, R42 ;  /* 0x0000002a46237220 */ /* 0x040fe20000400000 */
[----:B------:R-:W-:Y:S01]  /*7a30*/  FMUL R42, R70, R49 ;  /* 0x00000031462a7220 */ /* 0x000fe20000400000 */
[----:B------:R-:W-:Y:S01]  /*7a40*/  F2FP.SATFINITE.E4M3.F32.PACK_AB_MERGE_C R32, R32, R31, RZ ;  /* 0x0000001f2020723e */ /* 0x000fe200048070ff */
[C---:B------:R-:W-:Y:S01]  /*7a50*/  FMUL R49, R70.reuse, R56 ;  /* 0x0000003846317220 */ /* 0x040fe20000400000 */
[C---:B------:R-:W-:Y:S01]  /*7a60*/  FMUL R36, R70.reuse, R43 ;  /* 0x0000002b46247220 */ /* 0x040fe20000400000 */
[--C-:B------:R-:W-:Y:S02]  /*7a70*/  HADD2.F32 R111, -RZ, R112.reuse.H0_H0 ;  /* 0x20000070ff6f7230 */ /* 0x100fe40000004100 */
[C---:B------:R-:W-:Y:S01]  /*7a80*/  FFMA R35, R71.reuse, R107, R35 ;  /* 0x0000006b47237223 */ /* 0x040fe20000000023 */
[----:B------:R-:W-:Y:S02]  /*7a90*/  HADD2.F32 R112, -RZ, R112.H1_H1 ;  /* 0x30000070ff707230 */ /* 0x000fe40000004100 */
[C---:B------:R-:W-:Y:S01]  /*7aa0*/  FMUL R39, R70.reuse, R46 ;  /* 0x0000002e46277220 */ /* 0x040fe20000400000 */
[C---:B------:R-:W-:Y:S01]  /*7ab0*/  FFMA R36, R71.reuse, R108, R36 ;  /* 0x0000006c47247223 */ /* 0x040fe20000000024 */
[C---:B------:R-:W-:Y:S01]  /*7ac0*/  FMUL R40, R70.reuse, R47 ;  /* 0x0000002f46287220 */ /* 0x040fe20000400000 */
[C---:B------:R-:W-:Y:S01]  /*7ad0*/  FFMA R37, R71.reuse, R109, R37 ;  /* 0x0000006d47257223 */ /* 0x040fe20000000025 */
[C---:B------:R-:W-:Y:S01]  /*7ae0*/  FFMA R38, R71.reuse, R110, R38 ;  /* 0x0000006e47267223 */ /* 0x040fe20000000026 */
        /* <DEDUP_REMOVED lines=8> */
[C---:B------:R-:W-:Y:S01]  /*7b70*/  FMUL R46, R70.reuse, R53 ;  /* 0x00000035462e7220 */ /* 0x040fe20000400000 */
[--C-:B------:R-:W-:Y:S02]  /*7b80*/  HADD2.F32 R119, -RZ, R120.reuse.H0_H0 ;  /* 0x20000078ff777230 */ /* 0x100fe40000004100 */
[C---:B------:R-:W-:Y:S01]  /*7b90*/  FMUL R50, R70.reuse, R57 ;  /* 0x0000003946327220 */ /* 0x040fe20000400000 */
[C---:B------:R-:W-:Y:S01]  /*7ba0*/  FMUL R51, R70.reuse, R58 ;  /* 0x0000003a46337220 */ /* 0x040fe20000400000 */
[C---:B------:R-:W-:Y:S01]  /*7bb0*/  FMUL R53, R70.reuse, R60 ;  /* 0x0000003c46357220 */ /* 0x040fe20000400000 */
[C---:B------:R-:W-:Y:S01]  /*7bc0*/  FFMA R43, R71.reuse, R115, R43 ;  /* 0x00000073472b7223 */ /* 0x040fe2000000002b */
[----:B------:R-:W-:Y:S02]  /*7bd0*/  HADD2.F32 R120, -RZ, R120.H1_H1 ;  /* 0x30000078ff787230 */ /* 0x000fe40000004100 */
[C---:B------:R-:W-:Y:S01]  /*7be0*/  FMUL R47, R70.reuse, R54 ;  /* 0x00000036462f7220 */ /* 0x040fe20000400000 */
[C---:B------:R-:W-:Y:S01]  /*7bf0*/  FMUL R57, R70.reuse, R64 ;  /* 0x0000004046397220 */ /* 0x040fe20000400000 */
[C---:B------:R-:W-:Y:S01]  /*7c00*/  FMUL R58, R70.reuse, R65 ;  /* 0x00000041463a7220 */ /* 0x040fe20000400000 */
[C---:B------:R-:W-:Y:S01]  /*7c10*/  FMUL R60, R70.reuse, R67 ;  /* 0x00000043463c7220 */ /* 0x040fe20000400000 */
[----:B------:R-:W-:Y:S01]  /*7c20*/  FFMA R44, R71, R116, R44 ;  /* 0x00000074472c7223 */ /* 0x000fe2000000002c */
[----:B------:R-:W-:Y:S01]  /*7c30*/  FMUL R48, R70, R55 ;  /* 0x0000003746307220 */ /* 0x000fe20000400000 */
[----:B------:R-:W-:Y:S01]  /*7c40*/  F2FP.SATFINITE.E4M3.F32.PACK_AB_MERGE_C R64, R5, R4, R76 ;  /* 0x000000040540723e */ /* 0x000fe2000480704c */
[----:B------:R-:W-:Y:S01]  /*7c50*/  FFMA R45, R71, R117, R45 ;  /* 0x00000075472d7223 */ /* 0x000fe2000000002d */
[----:B------:R-:W-:Y:S01]  /*7c60*/  F2FP.SATFINITE.E4M3.F32.PACK_AB_MERGE_C R65, R9, R8, R129 ;  /* 0x000000080941723e */ /* 0x000fe20004807081 */
[C---:B------:R-:W-:Y:S01]  /*7c70*/  FFMA R46, R71.reuse, R118, R46 ;  /* 0x00000076472e7223 */ /* 0x040fe2000000002e */
[----:B------:R-:W-:Y:S01]  /*7c80*/  F2FP.SATFINITE.E4M3.F32.PACK_AB_MERGE_C R67, R2, R0, R3 ;  /* 0x000000000243723e */ /* 0x000fe20004807003 */
[--C-:B------:R-:W-:Y:S02]  /*7c90*/  HADD2.F32 R123, -RZ, R124.reuse.H0_H0 ;  /* 0x2000007cff7b7230 */ /* 0x100fe40000004100 */
[C---:B------:R-:W-:Y:S01]  /*7ca0*/  FFMA R47, R71.reuse, R119, R47 ;  /* 0x00000077472f7223 */ /* 0x040fe2000000002f */
[----:B------:R-:W-:Y:S02]  /*7cb0*/  HADD2.F32 R124, -RZ, R124.H1_H1 ;  /* 0x3000007cff7c7230 */ /* 0x000fe40000004100 */
[C---:B------:R-:W-:Y:S01]  /*7cc0*/  FFMA R48, R71.reuse, R120, R48 ;  /* 0x0000007847307223 */ /* 0x040fe20000000030 */
[----:B------:R1:W-:Y:S01]  /*7cd0*/  STS.128 [R140+UR44+0x2400], R64 ;  /* 0x002400408c007988 */ /* 0x0003e20008000c2c */
[C---:B------:R-:W-:Y:S01]  /*7ce0*/  FFMA R49, R71.reuse, R121, R49 ;  /* 0x0000007947317223 */ /* 0x040fe20000000031 */
[C---:B------:R-:W-:Y:S01]  /*7cf0*/  FFMA R50, R71.reuse, R122, R50 ;  /* 0x0000007a47327223 */ /* 0x040fe20000000032 */
[C---:B------:R-:W-:Y:S01]  /*7d00*/  FMUL R54, R70.reuse, R61 ;  /* 0x0000003d46367220 */ /* 0x040fe20000400000 */
[--C-:B------:R-:W-:Y:S02]  /*7d10*/  HADD2.F32 R127, -RZ, R128.reuse.H0_H0 ;  /* 0x20000080ff7f7230 */ /* 0x100fe40000004100 */
[C---:B------:R-:W-:Y:S01]  /*7d20*/  FFMA R51, R71.reuse, R123, R51 ;  /* 0x0000007b47337223 */ /* 0x040fe20000000033 */
[----:B------:R-:W-:Y:S02]  /*7d30*/  HADD2.F32 R128, -RZ, R128.H1_H1 ;  /* 0x30000080ff807230 */ /* 0x000fe40000004100 */
[----:B------:R-:W-:Y:S01]  /*7d40*/  FMUL R55, R70, R62 ;  /* 0x0000003e46377220 */ /* 0x000fe20000400000 */
[----:B------:R1:W-:Y:S01]  /*7d50*/  STS.128 [R150+0x2010], R16 ;  /* 0x0020101096007388 */ /* 0x0003e20000000c00 */
[----:B------:R-:W-:Y:S01]  /*7d60*/  F2FP.SATFINITE.E4M3.F32.PACK_AB_MERGE_C R35, R36, R35, RZ ;  /* 0x000000232423723e */ /* 0x000fe200048070ff */
[C---:B------:R-:W-:Y:S01]  /*7d70*/  FFMA R52, R71.reuse, R124, R52 ;  /* 0x0000007c47347223 */ /* 0x040fe20000000034 */
[----:B------:R-:W-:Y:S01]  /*7d80*/  FMUL R56, R70, R63 ;  /* 0x0000003f46387220 */ /* 0x000fe20000400000 */
[C---:B------:R-:W-:Y:S01]  /*7d90*/  FFMA R53, R71.reuse, R125, R53 ;  /* 0x0000007d47357223 */ /* 0x040fe20000000035 */
[C---:B------:R-:W-:Y:S01]  /*7da0*/  FFMA R54, R71.reuse, R126, R54 ;  /* 0x0000007e47367223 */ /* 0x040fe20000000036 */
[C---:B------:R-:W-:Y:S01]  /*7db0*/  FFMA R55, R71.reuse, R127, R55 ;  /* 0x0000007f47377223 */ /* 0x040fe20000000037 */
[C---:B------:R-:W-:Y:S01]  /*7dc0*/  FFMA R56, R71.reuse, R128, R56 ;  /* 0x0000008047387223 */ /* 0x040fe20000000038 */
[----:B------:R-:W-:Y:S01]  /*7dd0*/  F2FP.SATFINITE.E4M3.F32.PACK_AB_MERGE_C R39, R40, R39, RZ ;  /* 0x000000272827723e */ /* 0x000fe200048070ff */
[C---:B------:R-:W-:Y:S01]  /*7de0*/  FFMA R57, R71.reuse, R72, R57 ;  /* 0x0000004847397223 */ /* 0x040fe20000000039 */
[----:B------:R-:W-:Y:S01]  /*7df0*/  F2FP.SATFINITE.E4M3.F32.PACK_AB_MERGE_C R43, R44, R43, RZ ;  /* 0x0000002b2c2b723e */ /* 0x000fe200048070ff */
[C---:B------:R-:W-:Y:S01]  /*7e00*/  FFMA R58, R71.reuse, R73, R58 ;  /* 0x00000049473a7223 */ /* 0x040fe2000000003a */
[C---:B------:R-:W-:Y:S01]  /*7e10*/  FFMA R59, R71.reuse, R74, R59 ;  /* 0x0000004a473b7223 */ /* 0x040fe2000000003b */
[----:B------:R-:W-:Y:S01]  /*7e20*/  F2FP.SATFINITE.E4M3.F32.PACK_AB_MERGE_C R33, R34, R33, R35 ;  /* 0x000000212221723e */ /* 0x000fe20004807023 */
[----:B------:R-:W-:Y:S01]  /*7e30*/  FFMA R60, R71, R75, R60 ;  /* 0x0000004b473c7223 */ /* 0x000fe2000000003c */
[----:B------:R-:W-:Y:S02]  /*7e40*/  F2FP.SATFINITE.E4M3.F32.PACK_AB_MERGE_C R32, R30, R29, R32 ;  /* 0x0000001d1e20723e */ /* 0x000fe40004807020 */
[----:B------:R-:W-:Y:S02]  /*7e50*/  F2FP.SATFINITE.E4M3.F32.PACK_AB_MERGE_C R34, R38, R37, R39 ;  /* 0x000000252622723e */ /* 0x000fe40004807027 */
[----:B------:R-:W-:Y:S02]  /*7e60*/  F2FP.SATFINITE.E4M3.F32.PACK_AB_MERGE_C R35, R42, R41, R43 ;  /* 0x000000292a23723e */ /* 0x000fe4000480702b */
[----:B------:R-:W-:Y:S02]  /*7e70*/  F2FP.SATFINITE.E4M3.F32.PACK_AB_MERGE_C R51, R52, R51, RZ ;  /* 0x000000333433723e */ /* 0x000fe400048070ff */
[----:B------:R-:W-:Y:S01]  /*7e80*/  F2FP.SATFINITE.E4M3.F32.PACK_AB_MERGE_C R48, R48, R47, RZ ;  /* 0x0000002f3030723e */ /* 0x000fe200048070ff */
[----:B------:R1:W-:Y:S01]  /*7e90*/  STS.128 [R149+0x2020], R32 ;  /* 0x0020202095007388 */ /* 0x0003e20000000c00 */
[----:B------:R-:W-:Y:S02]  /*7ea0*/  F2FP.SATFINITE.E4M3.F32.PACK_AB_MERGE_C R55, R56, R55, RZ ;  /* 0x000000373837723e */ /* 0x000fe400048070ff */
[----:B------:R-:W-:Y:S02]  /*7eb0*/  F2FP.SATFINITE.E4M3.F32.PACK_AB_MERGE_C R59, R60, R59, RZ ;  /* 0x0000003b3c3b723e */ /* 0x000fe400048070ff */
[----:B------:R-:W-:Y:S02]  /*7ec0*/  F2FP.SATFINITE.E4M3.F32.PACK_AB_MERGE_C R49, R50, R49, R51 ;  /* 0x000000313231723e */ /* 0x000fe40004807033 */
[----:B------:R-:W-:Y:S02]  /*7ed0*/  F2FP.SATFINITE.E4M3.F32.PACK_AB_MERGE_C R48, R46, R45, R48 ;  /* 0x0000002d2e30723e */ /* 0x000fe40004807030 */
[----:B------:R-:W-:Y:S02]  /*7ee0*/  F2FP.SATFINITE.E4M3.F32.PACK_AB_MERGE_C R50, R54, R53, R55 ;  /* 0x000000353632723e */ /* 0x000fe40004807037 */
[----:B------:R-:W-:Y:S05]  /*7ef0*/  F2FP.SATFINITE.E4M3.F32.PACK_AB_MERGE_C R51, R58, R57, R59 ;  /* 0x000000393a33723e */ /* 0x000fea000480703b */
[----:B------:R1:W-:Y:S01]  /*7f00*/  STS.128 [R148+0x2030], R48 ;  /* 0x0020303094007388 */ /* 0x0003e20000000c00 */
[----:B------:R-:W-:Y:S01]  /*7f10*/  @!PT LDS RZ, [RZ] ;  /* 0x00000000fffff984 */ /* 0x000fe20000000800 */
[----:B------:R-:W-:Y:S01]  /*7f20*/  @!PT LDS RZ, [RZ] ;  /* 0x00000000fffff984 */ /* 0x000fe20000000800 */
[----:B------:R-:W-:Y:S01]  /*7f30*/  @!PT LDS RZ, [RZ] ;  /* 0x00000000fffff984 */ /* 0x000fe20000000800 */
[----:B------:R-:W-:Y:S01]  /*7f40*/  @!PT LDS RZ, [RZ] ;  /* 0x00000000fffff984 */ /* 0x000fe20000000800 */
[----:B------:R3:W-:Y:S07]  /*7f50*/  MEMBAR.ALL.CTA ;  /* 0x0000000000007992 */ /* 0x0007ee0000008000 */
[----:B---3--:R-:W3:Y:S02]  /*7f60*/  FENCE.VIEW.ASYNC.S ;  /* 0x00000000000073c6 */ /* 0x008ee40000000000 */
[----:B---3--:R-:W-:Y:S06]  /*7f70*/  BAR.SYNC.DEFER_BLOCKING 0x1, 0x80 ;  /* 0x0042000000007b1d */ /* 0x008fec0000010000 */
[----:B------:R-:W-:Y:S05]  /*7f80*/  @P0 BRA `(.L_x_128) ;  /* 0x0000000000300947 */ /* 0x000fea0003800000 */
[----:B------:R-:W-:Y:S02]  /*7f90*/  UIADD3 UR4, UPT, UPT, UR44, 0x2400, URZ ;  /* 0x000024002c047890 */ /* 0x000fe4000fffe0ff */
[----:B------:R-:W-:Y:S02]  /*7fa0*/  USHF.L.U32 UR9, UR46, 0x6, URZ ;  /* 0x000000062e097899 */ /* 0x000fe400080006ff */
[----:B------:R-:W-:Y:S02]  /*7fb0*/  USHF.L.U32 UR10, UR45, 0x7, URZ ;  /* 0x000000072d0a7899 */ /* 0x000fe400080006ff */
[----:B------:R-:W-:Y:S01]  /*7fc0*/  MOV R151, UR4 ;  /* 0x0000000400977c02 */ /* 0x000fe20008000f00 */
[----:B------:R-:W-:Y:S01]  /*7fd0*/  UIADD3 UR4, UP0, UPT, UR62, 0x680, URZ ;  /* 0x000006803e047890 */ /* 0x000fe2000ff1e0ff */
[----:B------:R-:W-:Y:S02]  /*7fe0*/  UMOV UR11, UR36 ;  /* 0x00000024000b7c82 */ /* 0x000fe40008000000 */
[----:B------:R-:W-:Y:S01]  /*7ff0*/  R2UR UR8, R151 ;  /* 0x00000000970872ca */ /* 0x000fe200000e0000 */
[----:B------:R-:W-:Y:S11]  /*8000*/  UIADD3.X UR5, UPT, UPT, URZ, UR63, URZ, UP0, !UPT ;  /* 0x0000003fff057290 */ /* 0x000ff600087fe4ff */
[----:B------:R-:W-:Y:S01]  /*8010*/  @!UPT UIADD3 URZ, UPT, UPT, URZ, URZ, URZ ;  /* 0x000000fffffff290 */ /* 0x000fe2000fffe0ff */
[----:B------:R3:W-:Y:S01]  /*8020*/  UTMASTG.3D [UR8], [UR4] ;  /* 0x00000008040073b5 */ /* 0x0007e20008010000 */
[----:B------:R0:W-:Y:S01]  /*8030*/  UTMACMDFLUSH ;  /* 0x00000000000079b7 */ /* 0x0001e20000000000 */
[----:B---3--:R-:W-:Y:S04]  /*8040*/  DEPBAR.LE SB0, 0x0 ;  /* 0x000080000000791a */ /* 0x008fe80000000000 */
.L_x_128:
[----:B------:R-:W-:Y:S05]  /*8050*/  BSYNC.RECONVERGENT B0 ;  /* 0x0000000000007941 */ /* 0x000fea0003800200 */
.L_x_127:
[----:B------:R-:W-:Y:S01]  /*8060*/  BAR.SYNC.DEFER_BLOCKING 0x1, 0x80 ;  /* 0x0042000000007b1d */ /* 0x000fe20000010000 */
[----:B------:R-:W-:Y:S01]  /*8070*/  ISETP.NE.AND P0, PT, R144, 0x2, PT ;  /* 0x000000029000780c */ /* 0x000fe20003f05270 */
[----:B------:R-:W-:Y:S01]  /*8080*/  UISETP.NE.AND UP0, UPT, UR47, URZ, UPT ;  /* 0x000000ff2f00728c */ /* 0x000fe2000bf05270 */
[----:B------:R-:W-:Y:S01]  /*8090*/  ISETP.NE.AND P1, PT, R68, 0x4, PT ;  /* 0x000000044400780c */ /* 0x000fe20003f25270 */
[----:B------:R-:W-:Y:S01]  /*80a0*/  UIADD3 UR46, UPT, UPT, UR37, UR59, URZ ;  /* 0x0000003b252e7290 */ /* 0x000fe2000fffe0ff */
[----:B------:R-:W-:Y:S01]  /*80b0*/  SEL R2, RZ, 0x1, P0 ;  /* 0x00000001ff027807 */ /* 0x000fe20000000000 */
[----:B------:R-:W-:Y:S01]  /*80c0*/  UIADD3 UR45, UPT, UPT, UR38, UR55, URZ ;  /* 0x00000037262d7290 */ /* 0x000fe2000fffe0ff */
[----:B------:R-:W-:Y:S02]  /*80d0*/  SEL R0, RZ, 0x1, P1 ;  /* 0x00000001ff007807 */ /* 0x000fe40000800000 */
[----:B------:R-:W-:Y:S02]  /*80e0*/  LOP3.LUT R146, R146, R2, RZ, 0x3c, !PT ;  /* 0x0000000292927212 */ /* 0x000fe400078e3cff */
[----:B------:R-:W-:Y:S02]  /*80f0*/  LOP3.LUT R147, R147, R0, RZ, 0x3c, !PT ;  /* 0x0000000093937212 */ /* 0x000fe400078e3cff */
[----:B------:R-:W-:Y:S02]  /*8100*/  SEL R144, R144, RZ, P0 ;  /* 0x000000ff90907207 */ /* 0x000fe40000000000 */
[----:B------:R-:W-:Y:S01]  /*8110*/  SEL R68, R68, RZ, P1 ;  /* 0x000000ff44447207 */ /* 0x000fe20000800000 */
[----:B------:R-:W-:Y:S01]  /*8120*/  UMOV UR36, UR54 ;  /* 0x0000003600247c82 */ /* 0x000fe20008000000 */
[----:B------:R-:W-:Y:S05]  /*8130*/  BRA.U UP0, `(.L_x_129) ;  /* 0xffffffdd001c7547 */ /* 0x000fea000b83ffff */
[----:B------:R-:W-:Y:S05]  /*8140*/  EXIT ;  /* 0x000000000000794d */ /* 0x000fea0003800000 */
.L_x_25:
[----:B----4-:R4:W1:Y:S02]  /*8150*/  SYNCS.PHASECHK.TRANS64.TRYWAIT P0, [R0+URZ+0x1d0], R2 ;  /* 0x0001d002000075a7 */ /* 0x01086400080011ff */
[----:B-1----:R-:W-:Y:S05]  /*8160*/  @!P0 NANOSLEEP.SYNCS 0x989680 ;  /* 0x009896800000895d */ /* 0x002fea0003900000 */
[----:B------:R-:W1:Y:S02]  /*8170*/  @!P0 SYNCS.PHASECHK.TRANS64 P0, [R0+URZ+0x1d0], R2 ;  /* 0x0001d002000085a7 */ /* 0x000e6400080010ff */
[----:B-1----:R-:W-:Y:S05]  /*8180*/  @!P0 BRA `(.L_x_25) ;  /* 0xfffffffc00f08947 */ /* 0x002fea000383ffff */
[----:B------:R-:W-:Y:S05]  /*8190*/  BRA `(.L_x_130) ;  /* 0xffffff9800ac7947 */ /* 0x000fea000383ffff */
.L_x_28:
[----:B----4-:R-:W-:-:S07]  /*81a0*/  MOV R0, UR33 ;  /* 0x0000002100007c02 */ /* 0x010fce0008000f00 */
.L_x_131:
[----:B-1----:R1:W4:Y:S02]  /*81b0*/  SYNCS.PHASECHK.TRANS64.TRYWAIT P0, [R0+URZ+0xa0], R3 ;  /* 0x0000a003000075a7 */ /* 0x00232400080011ff */
[----:B----4-:R-:W-:Y:S05]  /*81c0*/  @!P0 NANOSLEEP.SYNCS 0x989680 ;  /* 0x009896800000895d */ /* 0x010fea0003900000 */
[----:B------:R-:W4:Y:S02]  /*81d0*/  @!P0 SYNCS.PHASECHK.TRANS64 P0, [R0+URZ+0xa0], R3 ;  /* 0x0000a003000085a7 */ /* 0x000f2400080010ff */
[----:B----4-:R-:W-:Y:S05]  /*81e0*/  @!P0 BRA `(.L_x_131) ;  /* 0xfffffffc00f08947 */ /* 0x010fea000383ffff */
[----:B------:R-:W-:Y:S05]  /*81f0*/  BRA `(.L_x_27) ;  /* 0xffffff9800fc7947 */ /* 0x000fea000383ffff */
.L_x_35:
[----:B-1----:R-:W-:-:S07]  /*8200*/  MOV R0, UR9 ;  /* 0x0000000900007c02 */ /* 0x002fce0008000f00 */
.L_x_132:
[----:B-1----:R1:W2:Y:S02]  /*8210*/  SYNCS.PHASECHK.TRANS64.TRYWAIT P0, [R0+URZ+0xa0], R3 ;  /* 0x0000a003000075a7 */ /* 0x0022a400080011ff */
[----:B--2---:R-:W-:Y:S05]  /*8220*/  @!P0 NANOSLEEP.SYNCS 0x989680 ;  /* 0x009896800000895d */ /* 0x004fea0003900000 */
[----:B------:R-:W2:Y:S02]  /*8230*/  @!P0 SYNCS.PHASECHK.TRANS64 P0, [R0+URZ+0xa0], R3 ;  /* 0x0000a003000085a7 */ /* 0x000ea400080010ff */
[----:B--2---:R-:W-:Y:S05]  /*8240*/  @!P0 BRA `(.L_x_132) ;  /* 0xfffffffc00f08947 */ /* 0x004fea000383ffff */
[----:B------:R-:W-:Y:S05]  /*8250*/  BRA `(.L_x_34) ;  /* 0xffffff9c00bc7947 */ /* 0x000fea000383ffff */
.L_x_40:
[----:B-1----:R1:W2:Y:S02]  /*8260*/  SYNCS.PHASECHK.TRANS64.TRYWAIT P0, [R3+URZ+0x160], R0 ;  /* 0x00016000030075a7 */ /* 0x0022a400080011ff */
[----:B--2---:R-:W-:Y:S05]  /*8270*/  @!P0 NANOSLEEP.SYNCS 0x989680 ;  /* 0x009896800000895d */ /* 0x004fea0003900000 */
[----:B------:R-:W2:Y:S02]  /*8280*/  @!P0 SYNCS.PHASECHK.TRANS64 P0, [R3+URZ+0x160], R0 ;  /* 0x00016000030085a7 */ /* 0x000ea400080010ff */
[----:B--2---:R-:W-:Y:S05]  /*8290*/  @!P0 BRA `(.L_x_40) ;  /* 0xfffffffc00f08947 */ /* 0x004fea000383ffff */
[----:B------:R-:W-:Y:S05]  /*82a0*/  BRA `(.L_x_133) ;  /* 0xffffffa000607947 */ /* 0x000fea000383ffff */
.L_x_44:
[----:B------:R-:W-:-:S07]  /*82b0*/  MOV R0, UR4 ;  /* 0x0000000400007c02 */ /* 0x000fce0008000f00 */
.L_x_134:
[----:B-1----:R1:W2:Y:S02]  /*82c0*/  SYNCS.PHASECHK.TRANS64.TRYWAIT P0, [R0+URZ], R2 ;  /* 0x00000002000075a7 */ /* 0x0022a400080011ff */
[----:B--2---:R-:W-:Y:S05]  /*82d0*/  @!P0 NANOSLEEP.SYNCS 0x989680 ;  /* 0x009896800000895d */ /* 0x004fea0003900000 */
[----:B------:R-:W2:Y:S02]  /*82e0*/  @!P0 SYNCS.PHASECHK.TRANS64 P0, [R0+URZ], R2 ;  /* 0x00000002000085a7 */ /* 0x000ea400080010ff */
[----:B--2---:R-:W-:Y:S05]  /*82f0*/  @!P0 BRA `(.L_x_134) ;  /* 0xfffffffc00f08947 */ /* 0x004fea000383ffff */
[----:B------:R-:W-:Y:S05]  /*8300*/  BRA `(.L_x_135) ;  /* 0xffffffa800047947 */ /* 0x000fea000383ffff */
.L_x_45:
[----:B------:R-:W-:-:S07]  /*8310*/  MOV R0, UR5 ;  /* 0x0000000500007c02 */ /* 0x000fce0008000f00 */
.L_x_136:
[----:B-1----:R1:W2:Y:S02]  /*8320*/  SYNCS.PHASECHK.TRANS64.TRYWAIT P0, [R0+URZ], R3 ;  /* 0x00000003000075a7 */ /* 0x0022a400080011ff */
[----:B--2---:R-:W-:Y:S05]  /*8330*/  @!P0 NANOSLEEP.SYNCS 0x989680 ;  /* 0x009896800000895d */ /* 0x004fea0003900000 */
[----:B------:R-:W2:Y:S02]  /*8340*/  @!P0 SYNCS.PHASECHK.TRANS64 P0, [R0+URZ], R3 ;  /* 0x00000003000085a7 */ /* 0x000ea400080010ff */
[----:B--2---:R-:W-:Y:S05]  /*8350*/  @!P0 BRA `(.L_x_136) ;  /* 0xfffffffc00f08947 */ /* 0x004fea000383ffff */
[----:B------:R-:W-:Y:S05]  /*8360*/  BRA `(.L_x_137) ;  /* 0xffffffa800107947 */ /* 0x000fea000383ffff */
.L_x_46:
[----:B------:R-:W-:-:S07]  /*8370*/  MOV R0, UR5 ;  /* 0x0000000500007c02 */ /* 0x000fce0008000f00 */
.L_x_138:
[----:B-1----:R1:W2:Y:S02]  /*8380*/  SYNCS.PHASECHK.TRANS64.TRYWAIT P0, [R0+URZ], R3 ;  /* 0x00000003000075a7 */ /* 0x0022a400080011ff */
[----:B--2---:R-:W-:Y:S05]  /*8390*/  @!P0 NANOSLEEP.SYNCS 0x989680 ;  /* 0x009896800000895d */ /* 0x004fea0003900000 */
[----:B------:R-:W2:Y:S02]  /*83a0*/  @!P0 SYNCS.PHASECHK.TRANS64 P0, [R0+URZ], R3 ;  /* 0x00000003000085a7 */ /* 0x000ea400080010ff */
[----:B--2---:R-:W-:Y:S05]  /*83b0*/  @!P0 BRA `(.L_x_138) ;  /* 0xfffffffc00f08947 */ /* 0x004fea000383ffff */
[----:B------:R-:W-:Y:S05]  /*83c0*/  BRA `(.L_x_139) ;  /* 0xffffffa8001c7947 */ /* 0x000fea000383ffff */
.L_x_47:
[----:B------:R-:W-:-:S07]  /*83d0*/  MOV R0, UR5 ;  /* 0x0000000500007c02 */ /* 0x000fce0008000f00 */
.L_x_140:
[----:B-1----:R1:W2:Y:S02]  /*83e0*/  SYNCS.PHASECHK.TRANS64.TRYWAIT P0, [R0+URZ], R3 ;  /* 0x00000003000075a7 */ /* 0x0022a400080011ff */
[----:B--2---:R-:W-:Y:S05]  /*83f0*/  @!P0 NANOSLEEP.SYNCS 0x989680 ;  /* 0x009896800000895d */ /* 0x004fea0003900000 */
[----:B------:R-:W2:Y:S02]  /*8400*/  @!P0 SYNCS.PHASECHK.TRANS64 P0, [R0+URZ], R3 ;  /* 0x00000003000085a7 */ /* 0x000ea400080010ff */
[----:B--2---:R-:W-:Y:S05]  /*8410*/  @!P0 BRA `(.L_x_140) ;  /* 0xfffffffc00f08947 */ /* 0x004fea000383ffff */
[----:B------:R-:W-:Y:S05]  /*8420*/  BRA `(.L_x_141) ;  /* 0xffffffa800287947 */ /* 0x000fea000383ffff */
.L_x_48:
[----:B------:R-:W-:-:S07]  /*8430*/  MOV R0, UR5 ;  /* 0x0000000500007c02 */ /* 0x000fce0008000f00 */
.L_x_142:
[----:B-1----:R1:W2:Y:S02]  /*8440*/  SYNCS.PHASECHK.TRANS64.TRYWAIT P0, [R0+URZ], R3 ;  /* 0x00000003000075a7 */ /* 0x0022a400080011ff */
[----:B--2---:R-:W-:Y:S05]  /*8450*/  @!P0 NANOSLEEP.SYNCS 0x989680 ;  /* 0x009896800000895d */ /* 0x004fea0003900000 */
[----:B------:R-:W2:Y:S02]  /*8460*/  @!P0 SYNCS.PHASECHK.TRANS64 P0, [R0+URZ], R3 ;  /* 0x00000003000085a7 */ /* 0x000ea400080010ff */
[----:B--2---:R-:W-:Y:S05]  /*8470*/  @!P0 BRA `(.L_x_142) ;  /* 0xfffffffc00f08947 */ /* 0x004fea000383ffff */
[----:B------:R-:W-:Y:S05]  /*8480*/  BRA `(.L_x_143) ;  /* 0xffffffa800347947 */ /* 0x000fea000383ffff */
.L_x_49:
[----:B------:R-:W-:-:S07]  /*8490*/  MOV R0, UR5 ;  /* 0x0000000500007c02 */ /* 0x000fce0008000f00 */
.L_x_144:
[----:B-1----:R1:W2:Y:S02]  /*84a0*/  SYNCS.PHASECHK.TRANS64.TRYWAIT P0, [R0+URZ], R3 ;  /* 0x00000003000075a7 */ /* 0x0022a400080011ff */
[----:B--2---:R-:W-:Y:S05]  /*84b0*/  @!P0 NANOSLEEP.SYNCS 0x989680 ;  /* 0x009896800000895d */ /* 0x004fea0003900000 */
[----:B------:R-:W2:Y:S02]  /*84c0*/  @!P0 SYNCS.PHASECHK.TRANS64 P0, [R0+URZ], R3 ;  /* 0x00000003000085a7 */ /* 0x000ea400080010ff */
[----:B--2---:R-:W-:Y:S05]  /*84d0*/  @!P0 BRA `(.L_x_144) ;  /* 0xfffffffc00f08947 */ /* 0x004fea000383ffff */
[----:B------:R-:W-:Y:S05]  /*84e0*/  BRA `(.L_x_145) ;  /* 0xffffffa800407947 */ /* 0x000fea000383ffff */
.L_x_50:
[----:B------:R-:W-:-:S07]  /*84f0*/  MOV R0, UR5 ;  /* 0x0000000500007c02 */ /* 0x000fce0008000f00 */
.L_x_146:
[----:B-1----:R1:W2:Y:S02]  /*8500*/  SYNCS.PHASECHK.TRANS64.TRYWAIT P0, [R0+URZ], R3 ;  /* 0x00000003000075a7 */ /* 0x0022a400080011ff */
[----:B--2---:R-:W-:Y:S05]  /*8510*/  @!P0 NANOSLEEP.SYNCS 0x989680 ;  /* 0x009896800000895d */ /* 0x004fea0003900000 */
[----:B------:R-:W2:Y:S02]  /*8520*/  @!P0 SYNCS.PHASECHK.TRANS64 P0, [R0+URZ], R3 ;  /* 0x00000003000085a7 */ /* 0x000ea400080010ff */
[----:B--2---:R-:W-:Y:S05]  /*8530*/  @!P0 BRA `(.L_x_146) ;  /* 0xfffffffc00f08947 */ /* 0x004fea000383ffff */
[----:B------:R-:W-:Y:S05]  /*8540*/  BRA `(.L_x_147) ;  /* 0xffffffa8004c7947 */ /* 0x000fea000383ffff */
.L_x_51:
[----:B------:R-:W-:-:S07]  /*8550*/  MOV R0, UR5 ;  /* 0x0000000500007c02 */ /* 0x000fce0008000f00 */
.L_x_148:
[----:B-1----:R1:W2:Y:S02]  /*8560*/  SYNCS.PHASECHK.TRANS64.TRYWAIT P0, [R0+URZ], R3 ;  /* 0x00000003000075a7 */ /* 0x0022a400080011ff */
[----:B--2---:R-:W-:Y:S05]  /*8570*/  @!P0 NANOSLEEP.SYNCS 0x989680 ;  /* 0x009896800000895d */ /* 0x004fea0003900000 */
[----:B------:R-:W2:Y:S02]  /*8580*/  @!P0 SYNCS.PHASECHK.TRANS64 P0, [R0+URZ], R3 ;  /* 0x00000003000085a7 */ /* 0x000ea400080010ff */
[----:B--2---:R-:W-:Y:S05]  /*8590*/  @!P0 BRA `(.L_x_148) ;  /* 0xfffffffc00f08947 */ /* 0x004fea000383ffff */
[----:B------:R-:W-:Y:S05]  /*85a0*/  BRA `(.L_x_149) ;  /* 0xffffffa800587947 */ /* 0x000fea000383ffff */
.L_x_52:
[----:B------:R-:W-:-:S07]  /*85b0*/  MOV R0, UR5 ;  /* 0x0000000500007c02 */ /* 0x000fce0008000f00 */
.L_x_150:
[----:B-1----:R1:W2:Y:S02]  /*85c0*/  SYNCS.PHASECHK.TRANS64.TRYWAIT P0, [R0+URZ], R3 ;  /* 0x00000003000075a7 */ /* 0x0022a400080011ff */
[----:B--2---:R-:W-:Y:S05]  /*85d0*/  @!P0 NANOSLEEP.SYNCS 0x989680 ;  /* 0x009896800000895d */ /* 0x004fea0003900000 */
[----:B------:R-:W2:Y:S02]  /*85e0*/  @!P0 SYNCS.PHASECHK.TRANS64 P0, [R0+URZ], R3 ;  /* 0x00000003000085a7 */ /* 0x000ea400080010ff */
[----:B--2---:R-:W-:Y:S05]  /*85f0*/  @!P0 BRA `(.L_x_150) ;  /* 0xfffffffc00f08947 */ /* 0x004fea000383ffff */
[----:B------:R-:W-:Y:S05]  /*8600*/  BRA `(.L_x_151) ;  /* 0xffffffa800647947 */ /* 0x000fea000383ffff */
.L_x_53:
[----:B------:R-:W-:-:S07]  /*8610*/  MOV R0, UR5 ;  /* 0x0000000500007c02 */ /* 0x000fce0008000f00 */
.L_x_152:
[----:B-1----:R1:W2:Y:S02]  /*8620*/  SYNCS.PHASECHK.TRANS64.TRYWAIT P0, [R0+URZ], R3 ;  /* 0x00000003000075a7 */ /* 0x0022a400080011ff */
[----:B--2---:R-:W-:Y:S05]  /*8630*/  @!P0 NANOSLEEP.SYNCS 0x989680 ;  /* 0x009896800000895d */ /* 0x004fea0003900000 */
[----:B------:R-:W2:Y:S02]  /*8640*/  @!P0 SYNCS.PHASECHK.TRANS64 P0, [R0+URZ], R3 ;  /* 0x00000003000085a7 */ /* 0x000ea400080010ff */
[----:B--2---:R-:W-:Y:S05]  /*8650*/  @!P0 BRA `(.L_x_152) ;  /* 0xfffffffc00f08947 */ /* 0x004fea000383ffff */
[----:B------:R-:W-:Y:S05]  /*8660*/  BRA `(.L_x_153) ;  /* 0xffffffa800707947 */ /* 0x000fea000383ffff */
.L_x_54:
[----:B------:R-:W-:-:S07]  /*8670*/  MOV R0, UR5 ;  /* 0x0000000500007c02 */ /* 0x000fce0008000f00 */
.L_x_154:
[----:B-1----:R1:W2:Y:S02]  /*8680*/  SYNCS.PHASECHK.TRANS64.TRYWAIT P0, [R0+URZ], R3 ;  /* 0x00000003000075a7 */ /* 0x0022a400080011ff */
[----:B--2---:R-:W-:Y:S05]  /*8690*/  @!P0 NANOSLEEP.SYNCS 0x989680 ;  /* 0x009896800000895d */ /* 0x004fea0003900000 */
[----:B------:R-:W2:Y:S02]  /*86a0*/  @!P0 SYNCS.PHASECHK.TRANS64 P0, [R0+URZ], R3 ;  /* 0x00000003000085a7 */ /* 0x000ea400080010ff */
[----:B--2---:R-:W-:Y:S05]  /*86b0*/  @!P0 BRA `(.L_x_154) ;  /* 0xfffffffc00f08947 */ /* 0x004fea000383ffff */
[----:B------:R-:W-:Y:S05]  /*86c0*/  BRA `(.L_x_155) ;  /* 0xffffffa8007c7947 */ /* 0x000fea000383ffff */
.L_x_55:
[----:B------:R-:W-:-:S07]  /*86d0*/  MOV R0, UR5 ;  /* 0x0000000500007c02 */ /* 0x000fce0008000f00 */
.L_x_156:
[----:B-1----:R1:W2:Y:S02]  /*86e0*/  SYNCS.PHASECHK.TRANS64.TRYWAIT P0, [R0+URZ], R3 ;  /* 0x00000003000075a7 */ /* 0x0022a400080011ff */
[----:B--2---:R-:W-:Y:S05]  /*86f0*/  @!P0 NANOSLEEP.SYNCS 0x989680 ;  /* 0x009896800000895d */ /* 0x004fea0003900000 */
[----:B------:R-:W2:Y:S02]  /*8700*/  @!P0 SYNCS.PHASECHK.TRANS64 P0, [R0+URZ], R3 ;  /* 0x00000003000085a7 */ /* 0x000ea400080010ff */
[----:B--2---:R-:W-:Y:S05]  /*8710*/  @!P0 BRA `(.L_x_156) ;  /* 0xfffffffc00f08947 */ /* 0x004fea000383ffff */
[----:B------:R-:W-:Y:S05]  /*8720*/  BRA `(.L_x_157) ;  /* 0xffffffa800887947 */ /* 0x000fea000383ffff */
.L_x_56:
[----:B------:R-:W-:-:S07]  /*8730*/  MOV R0, UR5 ;  /* 0x0000000500007c02 */ /* 0x000fce0008000f00 */
.L_x_158:
[----:B-1----:R1:W2:Y:S02]  /*8740*/  SYNCS.PHASECHK.TRANS64.TRYWAIT P0, [R0+URZ], R3 ;  /* 0x00000003000075a7 */ /* 0x0022a400080011ff */
[----:B--2---:R-:W-:Y:S05]  /*8750*/  @!P0 NANOSLEEP.SYNCS 0x989680 ;  /* 0x009896800000895d */ /* 0x004fea0003900000 */
[----:B------:R-:W2:Y:S02]  /*8760*/  @!P0 SYNCS.PHASECHK.TRANS64 P0, [R0+URZ], R3 ;  /* 0x00000003000085a7 */ /* 0x000ea400080010ff */
[----:B--2---:R-:W-:Y:S05]  /*8770*/  @!P0 BRA `(.L_x_158) ;  /* 0xfffffffc00f08947 */ /* 0x004fea000383ffff */
[----:B------:R-:W-:Y:S05]  /*8780*/  BRA `(.L_x_159) ;  /* 0xffffffa800947947 */ /* 0x000fea000383ffff */
.L_x_57:
[----:B------:R-:W-:-:S07]  /*8790*/  MOV R0, UR5 ;  /* 0x0000000500007c02 */ /* 0x000fce0008000f00 */
.L_x_160:
[----:B-1----:R1:W2:Y:S02]  /*87a0*/  SYNCS.PHASECHK.TRANS64.TRYWAIT P0, [R0+URZ], R3 ;  /* 0x00000003000075a7 */ /* 0x0022a400080011ff */
[----:B--2---:R-:W-:Y:S05]  /*87b0*/  @!P0 NANOSLEEP.SYNCS 0x989680 ;  /* 0x009896800000895d */ /* 0x004fea0003900000 */
[----:B------:R-:W2:Y:S02]  /*87c0*/  @!P0 SYNCS.PHASECHK.TRANS64 P0, [R0+URZ], R3 ;  /* 0x00000003000085a7 */ /* 0x000ea400080010ff */
[----:B--2---:R-:W-:Y:S05]  /*87d0*/  @!P0 BRA `(.L_x_160) ;  /* 0xfffffffc00f08947 */ /* 0x004fea000383ffff */
[----:B------:R-:W-:Y:S05]  /*87e0*/  BRA `(.L_x_161) ;  /* 0xffffffa800a07947 */ /* 0x000fea000383ffff */
.L_x_58:
[----:B------:R-:W-:-:S07]  /*87f0*/  MOV R0, UR5 ;  /* 0x0000000500007c02 */ /* 0x000fce0008000f00 */
.L_x_162:
[----:B-1----:R1:W2:Y:S02]  /*8800*/  SYNCS.PHASECHK.TRANS64.TRYWAIT P0, [R0+URZ], R3 ;  /* 0x00000003000075a7 */ /* 0x0022a400080011ff */
[----:B--2---:R-:W-:Y:S05]  /*8810*/  @!P0 NANOSLEEP.SYNCS 0x989680 ;  /* 0x009896800000895d */ /* 0x004fea0003900000 */
[----:B------:R-:W2:Y:S02]  /*8820*/  @!P0 SYNCS.PHASECHK.TRANS64 P0, [R0+URZ], R3 ;  /* 0x00000003000085a7 */ /* 0x000ea400080010ff */
[----:B--2---:R-:W-:Y:S05]  /*8830*/  @!P0 BRA `(.L_x_162) ;  /* 0xfffffffc00f08947 */ /* 0x004fea000383ffff */
[----:B------:R-:W-:Y:S05]  /*8840*/  BRA `(.L_x_163) ;  /* 0xffffffa800ac7947 */ /* 0x000fea000383ffff */
.L_x_59:
[----:B------:R-:W-:-:S07]  /*8850*/  MOV R0, UR5 ;  /* 0x0000000500007c02 */ /* 0x000fce0008000f00 */
.L_x_164:
[----:B-1----:R1:W2:Y:S02]  /*8860*/  SYNCS.PHASECHK.TRANS64.TRYWAIT P0, [R0+URZ], R3 ;  /* 0x00000003000075a7 */ /* 0x0022a400080011ff */
[----:B--2---:R-:W-:Y:S05]  /*8870*/  @!P0 NANOSLEEP.SYNCS 0x989680 ;  /* 0x009896800000895d */ /* 0x004fea0003900000 */
[----:B------:R-:W2:Y:S02]  /*8880*/  @!P0 SYNCS.PHASECHK.TRANS64 P0, [R0+URZ], R3 ;  /* 0x00000003000085a7 */ /* 0x000ea400080010ff */
[----:B--2---:R-:W-:Y:S05]  /*8890*/  @!P0 BRA `(.L_x_164) ;  /* 0xfffffffc00f08947 */ /* 0x004fea000383ffff */
[----:B------:R-:W-:Y:S05]  /*88a0*/  BRA `(.L_x_165) ;  /* 0xffffffa800b87947 */ /* 0x000fea000383ffff */
.L_x_60:
[----:B------:R-:W-:-:S07]  /*88b0*/  MOV R0, UR5 ;  /* 0x0000000500007c02 */ /* 0x000fce0008000f00 */
.L_x_166:
[----:B-1----:R1:W2:Y:S02]  /*88c0*/  SYNCS.PHASECHK.TRANS64.TRYWAIT P0, [R0+URZ], R3 ;  /* 0x00000003000075a7 */ /* 0x0022a400080011ff */
[----:B--2---:R-:W-:Y:S05]  /*88d0*/  @!P0 NANOSLEEP.SYNCS 0x989680 ;  /* 0x009896800000895d */ /* 0x004fea0003900000 */
[----:B------:R-:W2:Y:S02]  /*88e0*/  @!P0 SYNCS.PHASECHK.TRANS64 P0, [R0+URZ], R3 ;  /* 0x00000003000085a7 */ /* 0x000ea400080010ff */
[----:B--2---:R-:W-:Y:S05]  /*88f0*/  @!P0 BRA `(.L_x_166) ;  /* 0xfffffffc00f08947 */ /* 0x004fea000383ffff */
[----:B------:R-:W-:Y:S05]  /*8900*/  BRA `(.L_x_167) ;  /* 0xffffffa800c47947 */ /* 0x000fea000383ffff */
.L_x_61:
[----:B------:R-:W-:-:S07]  /*8910*/  MOV R0, UR5 ;  /* 0x0000000500007c02 */ /* 0x000fce0008000f00 */
.L_x_168:
[----:B-1----:R1:W2:Y:S02]  /*8920*/  SYNCS.PHASECHK.TRANS64.TRYWAIT P0, [R0+URZ], R3 ;  /* 0x00000003000075a7 */ /* 0x0022a400080011ff */
[----:B--2---:R-:W-:Y:S05]  /*8930*/  @!P0 NANOSLEEP.SYNCS 0x989680 ;  /* 0x009896800000895d */ /* 0x004fea0003900000 */
[----:B------:R-:W2:Y:S02]  /*8940*/  @!P0 SYNCS.PHASECHK.TRANS64 P0, [R0+URZ], R3 ;  /* 0x00000003000085a7 */ /* 0x000ea400080010ff */
[----:B--2---:R-:W-:Y:S05]  /*8950*/  @!P0 BRA `(.L_x_168) ;  /* 0xfffffffc00f08947 */ /* 0x004fea000383ffff */
[----:B------:R-:W-:Y:S05]  /*8960*/  BRA `(.L_x_169) ;  /* 0xffffffa800d07947 */ /* 0x000fea000383ffff */
.L_x_62:
[----:B------:R-:W-:-:S07]  /*8970*/  MOV R0, UR5 ;  /* 0x0000000500007c02 */ /* 0x000fce0008000f00 */
.L_x_170:
[----:B-1----:R1:W2:Y:S02]  /*8980*/  SYNCS.PHASECHK.TRANS64.TRYWAIT P0, [R0+URZ], R3 ;  /* 0x00000003000075a7 */ /* 0x0022a400080011ff */
[----:B--2---:R-:W-:Y:S05]  /*8990*/  @!P0 NANOSLEEP.SYNCS 0x989680 ;  /* 0x009896800000895d */ /* 0x004fea0003900000 */
[----:B------:R-:W2:Y:S02]  /*89a0*/  @!P0 SYNCS.PHASECHK.TRANS64 P0, [R0+URZ], R3 ;  /* 0x00000003000085a7 */ /* 0x000ea400080010ff */
[----:B--2---:R-:W-:Y:S05]  /*89b0*/  @!P0 BRA `(.L_x_170) ;  /* 0xfffffffc00f08947 */ /* 0x004fea000383ffff */
[----:B------:R-:W-:Y:S05]  /*89c0*/  BRA `(.L_x_171) ;  /* 0xffffffa800dc7947 */ /* 0x000fea000383ffff */
.L_x_65:
[----:B--2---:R2:W3:Y:S02]  /*89d0*/  SYNCS.PHASECHK.TRANS64.TRYWAIT P0, [R2+URZ+0x1c0], R4 ;  /* 0x0001c004020075a7 */ /* 0x0044e400080011ff */
[----:B---3--:R-:W-:Y:S05]  /*89e0*/  @!P0 NANOSLEEP.SYNCS 0x989680 ;  /* 0x009896800000895d */ /* 0x008fea0003900000 */
[----:B------:R-:W3:Y:S02]  /*89f0*/  @!P0 SYNCS.PHASECHK.TRANS64 P0, [R2+URZ+0x1c0], R4 ;  /* 0x0001c004020085a7 */ /* 0x000ee400080010ff */
[----:B---3--:R-:W-:Y:S05]  /*8a00*/  @!P0 BRA `(.L_x_65) ;  /* 0xfffffffc00f08947 */ /* 0x008fea000383ffff */
[----:B------:R-:W-:Y:S05]  /*8a10*/  BRA `(.L_x_172) ;  /* 0xffffffac00407947 */ /* 0x000fea000383ffff */
.L_x_66:
[----:B------:R-:W-:-:S07]  /*8a20*/  MOV R2, UR4 ;  /* 0x0000000400027c02 */ /* 0x000fce0008000f00 */
.L_x_173:
[----:B--2---:R2:W3:Y:S02]  /*8a30*/  SYNCS.PHASECHK.TRANS64.TRYWAIT P0, [R2+URZ+0x170], R5 ;  /* 0x00017005020075a7 */ /* 0x0044e400080011ff */
[----:B---3--:R-:W-:Y:S05]  /*8a40*/  @!P0 NANOSLEEP.SYNCS 0x989680 ;  /* 0x009896800000895d */ /* 0x008fea0003900000 */
[----:B------:R-:W3:Y:S02]  /*8a50*/  @!P0 SYNCS.PHASECHK.TRANS64 P0, [R2+URZ+0x170], R5 ;  /* 0x00017005020085a7 */ /* 0x000ee400080010ff */
[----:B---3--:R-:W-:Y:S05]  /*8a60*/  @!P0 BRA `(.L_x_173) ;  /* 0xfffffffc00f08947 */ /* 0x008fea000383ffff */
[----:B------:R-:W-:Y:S05]  /*8a70*/  BRA `(.L_x_174) ;  /* 0xffffffac00507947 */ /* 0x000fea000383ffff */
.L_x_67:
[----:B--2---:R2:W3:Y:S02]  /*8a80*/  SYNCS.PHASECHK.TRANS64.TRYWAIT P1, [R2+URZ+0x160], R4 ;  /* 0x00016004020075a7 */ /* 0x0044e400080211ff */
[----:B---3--:R-:W-:Y:S05]  /*8a90*/  @!P1 NANOSLEEP.SYNCS 0x989680 ;  /* 0x009896800000995d */ /* 0x008fea0003900000 */
[----:B------:R-:W3:Y:S02]  /*8aa0*/  @!P1 SYNCS.PHASECHK.TRANS64 P1, [R2+URZ+0x160], R4 ;  /* 0x00016004020095a7 */ /* 0x000ee400080210ff */
[----:B---3--:R-:W-:Y:S05]  /*8ab0*/  @!P1 BRA `(.L_x_67) ;  /* 0xfffffffc00f09947 */ /* 0x008fea000383ffff */
[----:B------:R-:W-:Y:S05]  /*8ac0*/  BRA `(.L_x_175) ;  /* 0xffffffac00807947 */ /* 0x000fea000383ffff */
.L_x_70:
[----:B------:R-:W-:-:S07]  /*8ad0*/  MOV R0, UR4 ;  /* 0x0000000400007c02 */ /* 0x000fce0008000f00 */
.L_x_176:
[----:B--2---:R2:W3:Y:S02]  /*8ae0*/  SYNCS.PHASECHK.TRANS64.TRYWAIT P0, [R0+URZ+0x170], R2 ;  /* 0x00017002000075a7 */ /* 0x0044e400080011ff */
[----:B---3--:R-:W-:Y:S05]  /*8af0*/  @!P0 NANOSLEEP.SYNCS 0x989680 ;  /* 0x009896800000895d */ /* 0x008fea0003900000 */
[----:B------:R-:W3:Y:S02]  /*8b00*/  @!P0 SYNCS.PHASECHK.TRANS64 P0, [R0+URZ+0x170], R2 ;  /* 0x00017002000085a7 */ /* 0x000ee400080010ff */
[----:B---3--:R-:W-:Y:S05]  /*8b10*/  @!P0 BRA `(.L_x_176) ;  /* 0xfffffffc00f08947 */ /* 0x008fea000383ffff */
[----:B------:R-:W-:Y:S05]  /*8b20*/  BRA `(.L_x_69) ;  /* 0xffffffac00d47947 */ /* 0x000fea000383ffff */
.L_x_79:
[----:B--2---:R-:W-:-:S04]  /*8b30*/  MOV R5, UR5 ;  /* 0x0000000500057c02 */ /* 0x004fc80008000f00 */
[----:B------:R2:W3:Y:S03]  /*8b40*/  SYNCS.PHASECHK.TRANS64.TRYWAIT P0, [R5+URZ+0x8], R6 ;  /* 0x00000806050075a7 */ /* 0x0004e600080011ff */
[----:B---3--:R-:W-:Y:S05]  /*8b50*/  @!P0 NANOSLEEP.SYNCS 0x989680 ;  /* 0x009896800000895d */ /* 0x008fea0003900000 */
[----:B------:R-:W3:Y:S02]  /*8b60*/  @!P0 SYNCS.PHASECHK.TRANS64 P0, [R5+URZ+0x8], R6 ;  /* 0x00000806050085a7 */ /* 0x000ee400080010ff */
[----:B---3--:R-:W-:Y:S05]  /*8b70*/  @!P0 BRA `(.L_x_79) ;  /* 0xfffffffc00ec8947 */ /* 0x008fea000383ffff */
[----:B------:R-:W-:Y:S05]  /*8b80*/  BRA `(.L_x_78) ;  /* 0xffffffb0008c7947 */ /* 0x000fea000383ffff */
.L_x_81:
[----:B------:R-:W-:Y:S01]  /*8b90*/  BSSY B0, `(.L_x_177) ;  /* 0x0000006000007945 */ /* 0x000fe20003800000 */
[----:B------:R-:W-:-:S07]  /*8ba0*/  MOV R15, 0xffffffff ;  /* 0xffffffff000f7802 */ /* 0x000fce0000000f00 */
[----:B-12--5:R-:W-:Y:S05]  /*8bb0*/  WARPSYNC.COLLECTIVE R15, `(.L_x_178) ;  /* 0x000000000f0c7348 */ /* 0x026fea0003c00000 */
[----:B------:R-:W-:Y:S02]  /*8bc0*/  ELECT P6, UR79, PT ;  /* 0x00000000004f782f */ /* 0x000fe400038c0000 */
[----:B------:R-:W-:Y:S01]  /*8bd0*/  MOV R14, UR79 ;  /* 0x0000004f000e7c02 */ /* 0x000fe20008000f00 */
[----:B-12--5:R-:W-:Y:S10]  /*8be0*/  ENDCOLLECTIVE ;  /* 0x000000000000791b */ /* 0x026ff40003800000 */
.L_x_178:
[----:B------:R-:W-:Y:S05]  /*8bf0*/  BSYNC B0 ;  /* 0x0000000000007941 */ /* 0x000fea0003800000 */
.L_x_177:
[----:B------:R-:W-:Y:S01]  /*8c00*/  PLOP3.LUT P0, PT, P6, PT, PT, 0x80, 0x8 ;  /* 0x000000000008781c */ /* 0x000fe2000370f070 */
[----:B------:R-:W-:-:S12]  /*8c10*/  BRA `(.L_x_179) ;  /* 0xffffffb000b87947 */ /* 0x000fd8000383ffff */
.L_x_83:
[----:B--2---:R-:W-:-:S04]  /*8c20*/  MOV R0, UR5 ;  /* 0x0000000500007c02 */ /* 0x004fc80008000f00 */
[----:B------:R2:W3:Y:S03]  /*8c30*/  SYNCS.PHASECHK.TRANS64.TRYWAIT P0, [R0+URZ+0x8], R4 ;  /* 0x00000804000075a7 */ /* 0x0004e600080011ff */
[----:B---3--:R-:W-:Y:S05]  /*8c40*/  @!P0 NANOSLEEP.SYNCS 0x989680 ;  /* 0x009896800000895d */ /* 0x008fea0003900000 */
[----:B------:R-:W3:Y:S02]  /*8c50*/  @!P0 SYNCS.PHASECHK.TRANS64 P0, [R0+URZ+0x8], R4 ;  /* 0x00000804000085a7 */ /* 0x000ee400080010ff */
[----:B---3--:R-:W-:Y:S05]  /*8c60*/  @!P0 BRA `(.L_x_83) ;  /* 0xfffffffc00ec8947 */ /* 0x008fea000383ffff */
[----:B------:R-:W-:Y:S05]  /*8c70*/  BRA `(.L_x_82) ;  /* 0xffffffb000bc7947 */ /* 0x000fea000383ffff */
.L_x_84:
[----:B-1----:R1:W2:Y:S02]  /*8c80*/  SYNCS.PHASECHK.TRANS64.TRYWAIT P0, [R0+URZ+0x160], R4 ;  /* 0x00016004000075a7 */ /* 0x0022a400080011ff */
[----:B--2---:R-:W-:Y:S05]  /*8c90*/  @!P0 NANOSLEEP.SYNCS 0x989680 ;  /* 0x009896800000895d */ /* 0x004fea0003900000 */
[----:B------:R-:W2:Y:S02]  /*8ca0*/  @!P0 SYNCS.PHASECHK.TRANS64 P0, [R0+URZ+0x160], R4 ;  /* 0x00016004000085a7 */ /* 0x000ea400080010ff */
[----:B--2---:R-:W-:Y:S05]  /*8cb0*/  @!P0 BRA `(.L_x_84) ;  /* 0xfffffffc00f08947 */ /* 0x004fea000383ffff */
[----:B------:R-:W-:Y:S05]  /*8cc0*/  BRA `(.L_x_180) ;  /* 0xffffffb400987947 */ /* 0x000fea000383ffff */
.L_x_86:
[----:B------:R-:W-:-:S07]  /*8cd0*/  MOV R0, UR23 ;  /* 0x0000001700007c02 */ /* 0x000fce0008000f00 */
.L_x_181:
[----:B-1----:R1:W2:Y:S02]  /*8ce0*/  SYNCS.PHASECHK.TRANS64.TRYWAIT P0, [R0+URZ+0x1a0], R4 ;  /* 0x0001a004000075a7 */ /* 0x0022a400080011ff */
[----:B--2---:R-:W-:Y:S05]  /*8cf0*/  @!P0 NANOSLEEP.SYNCS 0x989680 ;  /* 0x009896800000895d */ /* 0x004fea0003900000 */
[----:B------:R-:W2:Y:S02]  /*8d00*/  @!P0 SYNCS.PHASECHK.TRANS64 P0, [R0+URZ+0x1a0], R4 ;  /* 0x0001a004000085a7 */ /* 0x000ea400080010ff */
[----:B--2---:R-:W-:Y:S05]  /*8d10*/  @!P0 BRA `(.L_x_181) ;  /* 0xfffffffc00f08947 */ /* 0x004fea000383ffff */
[----:B------:R-:W-:Y:S05]  /*8d20*/  BRA `(.L_x_182) ;  /* 0xffffffb400e47947 */ /* 0x000fea000383ffff */
.L_x_89:
[----:B------:R-:W-:Y:S07]  /*8d30*/  MOV R0, UR5 ;  /* 0x0000000500007c02 */ /* 0x000fee0008000f00 */
.L_x_183:
[----:B-1----:R1:W2:Y:S02]  /*8d40*/  SYNCS.PHASECHK.TRANS64.TRYWAIT P0, [R0+URZ], R4 ;  /* 0x00000004000075a7 */ /* 0x0022a400080011ff */
[----:B--2---:R-:W-:Y:S05]  /*8d50*/  @!P0 NANOSLEEP.SYNCS 0x989680 ;  /* 0x009896800000895d */ /* 0x004fea0003900000 */
[----:B------:R-:W2:Y:S02]  /*8d60*/  @!P0 SYNCS.PHASECHK.TRANS64 P0, [R0+URZ], R4 ;  /* 0x00000004000085a7 */ /* 0x000ea400080010ff */
[----:B--2---:R-:W-:Y:S05]  /*8d70*/  @!P0 BRA `(.L_x_183) ;  /* 0xfffffffc00f08947 */ /* 0x004fea000383ffff */
[----:B------:R-:W-:Y:S05]  /*8d80*/  BRA `(.L_x_88) ;  /* 0xffffffb400f87947 */ /* 0x000fea000383ffff */
.L_x_93:
[----:B-1----:R-:W-:-:S07]  /*8d90*/  MOV R0, UR4 ;  /* 0x0000000400007c02 */ /* 0x002fce0008000f00 */
.L_x_184:
[----:B-1----:R1:W2:Y:S02]  /*8da0*/  SYNCS.PHASECHK.TRANS64.TRYWAIT P0, [R0+URZ], R2 ;  /* 0x00000002000075a7 */ /* 0x0022a400080011ff */
[----:B--2---:R-:W-:Y:S05]  /*8db0*/  @!P0 NANOSLEEP.SYNCS 0x989680 ;  /* 0x009896800000895d */ /* 0x004fea0003900000 */
[----:B------:R-:W2:Y:S02]  /*8dc0*/  @!P0 SYNCS.PHASECHK.TRANS64 P0, [R0+URZ], R2 ;  /* 0x00000002000085a7 */ /* 0x000ea400080010ff */
[----:B--2---:R-:W-:Y:S05]  /*8dd0*/  @!P0 BRA `(.L_x_184) ;  /* 0xfffffffc00f08947 */ /* 0x004fea000383ffff */
[----:B------:R-:W-:Y:S05]  /*8de0*/  BRA `(.L_x_185) ;  /* 0xffffffb800c47947 */ /* 0x000fea000383ffff */
.L_x_94:
[----:B------:R-:W-:-:S07]  /*8df0*/  MOV R0, UR5 ;  /* 0x0000000500007c02 */ /* 0x000fce0008000f00 */
.L_x_186:
[----:B-1----:R1:W2:Y:S02]  /*8e00*/  SYNCS.PHASECHK.TRANS64.TRYWAIT P0, [R0+URZ], R3 ;  /* 0x00000003000075a7 */ /* 0x0022a400080011ff */
[----:B--2---:R-:W-:Y:S05]  /*8e10*/  @!P0 NANOSLEEP.SYNCS 0x989680 ;  /* 0x009896800000895d */ /* 0x004fea0003900000 */
[----:B------:R-:W2:Y:S02]  /*8e20*/  @!P0 SYNCS.PHASECHK.TRANS64 P0, [R0+URZ], R3 ;  /* 0x00000003000085a7 */ /* 0x000ea400080010ff */
[----:B--2---:R-:W-:Y:S05]  /*8e30*/  @!P0 BRA `(.L_x_186) ;  /* 0xfffffffc00f08947 */ /* 0x004fea000383ffff */
[----:B------:R-:W-:Y:S05]  /*8e40*/  BRA `(.L_x_187) ;  /* 0xffffffb800d07947 */ /* 0x000fea000383ffff */
.L_x_95:
[----:B------:R-:W-:-:S07]  /*8e50*/  MOV R0, UR5 ;  /* 0x0000000500007c02 */ /* 0x000fce0008000f00 */
.L_x_188:
[----:B-1----:R1:W2:Y:S02]  /*8e60*/  SYNCS.PHASECHK.TRANS64.TRYWAIT P0, [R0+URZ], R3 ;  /* 0x00000003000075a7 */ /* 0x0022a400080011ff */
[----:B--2---:R-:W-:Y:S05]  /*8e70*/  @!P0 NANOSLEEP.SYNCS 0x989680 ;  /* 0x009896800000895d */ /* 0x004fea0003900000 */
[----:B------:R-:W2:Y:S02]  /*8e80*/  @!P0 SYNCS.PHASECHK.TRANS64 P0, [R0+URZ], R3 ;  /* 0x00000003000085a7 */ /* 0x000ea400080010ff */
[----:B--2---:R-:W-:Y:S05]  /*8e90*/  @!P0 BRA `(.L_x_188) ;  /* 0xfffffffc00f08947 */ /* 0x004fea000383ffff */
[----:B------:R-:W-:Y:S05]  /*8ea0*/  BRA `(.L_x_189) ;  /* 0xffffffb800dc7947 */ /* 0x000fea000383ffff */
.L_x_98:
[----:B------:R-:W-:-:S07]  /*8eb0*/  MOV R0, UR17 ;  /* 0x0000001100007c02 */ /* 0x000fce0008000f00 */
.L_x_190:
[----:B-1----:R1:W2:Y:S02]  /*8ec0*/  SYNCS.PHASECHK.TRANS64.TRYWAIT P1, [R0+URZ+0x1e0], R2 ;  /* 0x0001e002000075a7 */ /* 0x0022a400080211ff */
[----:B--2---:R-:W-:Y:S05]  /*8ed0*/  @!P1 NANOSLEEP.SYNCS 0x989680 ;  /* 0x009896800000995d */ /* 0x004fea0003900000 */
[----:B------:R-:W2:Y:S02]  /*8ee0*/  @!P1 SYNCS.PHASECHK.TRANS64 P1, [R0+URZ+0x1e0], R2 ;  /* 0x0001e002000095a7 */ /* 0x000ea400080210ff */
[----:B--2---:R-:W-:Y:S05]  /*8ef0*/  @!P1 BRA `(.L_x_190) ;  /* 0xfffffffc00f09947 */ /* 0x004fea000383ffff */
[----:B------:R-:W-:Y:S05]  /*8f00*/  BRA `(.L_x_191) ;  /* 0xffffffbc00287947 */ /* 0x000fea000383ffff */
.L_x_103:
[----:B-1----:R1:W3:Y:S02]  /*8f10*/  SYNCS.PHASECHK.TRANS64.TRYWAIT P0, [R3+URZ+0x160], R0 ;  /* 0x00016000030075a7 */ /* 0x0022e400080011ff */
[----:B---3--:R-:W-:Y:S05]  /*8f20*/  @!P0 NANOSLEEP.SYNCS 0x989680 ;  /* 0x009896800000895d */ /* 0x008fea0003900000 */
[----:B------:R-:W3:Y:S02]  /*8f30*/  @!P0 SYNCS.PHASECHK.TRANS64 P0, [R3+URZ+0x160], R0 ;  /* 0x00016000030085a7 */ /* 0x000ee400080010ff */
[----:B---3--:R-:W-:Y:S05]  /*8f40*/  @!P0 BRA `(.L_x_103) ;  /* 0xfffffffc00f08947 */ /* 0x008fea000383ffff */
[----:B------:R-:W-:Y:S05]  /*8f50*/  BRA `(.L_x_192) ;  /* 0xffffffc000587947 */ /* 0x000fea000383ffff */
.L_x_106:
[----:B-1----:R-:W-:Y:S07]  /*8f60*/  MOV R0, UR17 ;  /* 0x0000001100007c02 */ /* 0x002fee0008000f00 */
.L_x_193:
[----:B-1----:R1:W3:Y:S02]  /*8f70*/  SYNCS.PHASECHK.TRANS64.TRYWAIT P1, [R0+URZ+0x158], R3 ;  /* 0x00015803000075a7 */ /* 0x0022e400080211ff */
[----:B---3--:R-:W-:Y:S05]  /*8f80*/  @!P1 NANOSLEEP.SYNCS 0x989680 ;  /* 0x009896800000995d */ /* 0x008fea0003900000 */
[----:B------:R-:W3:Y:S02]  /*8f90*/  @!P1 SYNCS.PHASECHK.TRANS64 P1, [R0+URZ+0x158], R3 ;  /* 0x00015803000095a7 */ /* 0x000ee400080210ff */
[----:B---3--:R-:W-:Y:S05]  /*8fa0*/  @!P1 BRA `(.L_x_193) ;  /* 0xfffffffc00f09947 */ /* 0x008fea000383ffff */
[----:B------:R-:W-:Y:S05]  /*8fb0*/  BRA `(.L_x_105) ;  /* 0xffffffc400cc7947 */ /* 0x000fea000383ffff */
.L_x_109:
[----:B-1----:R-:W-:Y:S07]  /*8fc0*/  MOV R0, UR17 ;  /* 0x0000001100007c02 */ /* 0x002fee0008000f00 */
.L_x_194:
[----:B-1----:R1:W3:Y:S02]  /*8fd0*/  SYNCS.PHASECHK.TRANS64.TRYWAIT P0, [R0+URZ+0x148], R2 ;  /* 0x00014802000075a7 */ /* 0x0022e400080011ff */
[----:B---3--:R-:W-:Y:S05]  /*8fe0*/  @!P0 NANOSLEEP.SYNCS 0x989680 ;  /* 0x009896800000895d */ /* 0x008fea0003900000 */
[----:B------:R-:W3:Y:S02]  /*8ff0*/  @!P0 SYNCS.PHASECHK.TRANS64 P0, [R0+URZ+0x148], R2 ;  /* 0x00014802000085a7 */ /* 0x000ee400080010ff */
[----:B---3--:R-:W-:Y:S05]  /*9000*/  @!P0 BRA `(.L_x_194) ;  /* 0xfffffffc00f08947 */ /* 0x008fea000383ffff */
[----:B------:R-:W-:Y:S05]  /*9010*/  BRA `(.L_x_195) ;  /* 0xffffffc800207947 */ /* 0x000fea000383ffff */
.L_x_112:
[----:B--2---:R2:W3:Y:S02]  /*9020*/  SYNCS.PHASECHK.TRANS64.TRYWAIT P0, [R3+URZ+0x160], R0 ;  /* 0x00016000030075a7 */ /* 0x0044e400080011ff */
[----:B---3--:R-:W-:Y:S05]  /*9030*/  @!P0 NANOSLEEP.SYNCS 0x989680 ;  /* 0x009896800000895d */ /* 0x008fea0003900000 */
[----:B------:R-:W3:Y:S02]  /*9040*/  @!P0 SYNCS.PHASECHK.TRANS64 P0, [R3+URZ+0x160], R0 ;  /* 0x00016000030085a7 */ /* 0x000ee400080010ff */
[----:B---3--:R-:W-:Y:S05]  /*9050*/  @!P0 BRA `(.L_x_112) ;  /* 0xfffffffc00f08947 */ /* 0x008fea000383ffff */
[----:B------:R-:W-:Y:S05]  /*9060*/  BRA `(.L_x_196) ;  /* 0xffffffcc00647947 */ /* 0x000fea000383ffff */
.L_x_123:
[----:B-1----:R-:W-:Y:S04]  /*9070*/  MOV R0, UR44 ;  /* 0x0000002c00007c02 */ /* 0x002fe80008000f00 */
[----:B------:R1:W2:Y:S03]  /*9080*/  SYNCS.PHASECHK.TRANS64.TRYWAIT P1, [R0+URZ+0x140], R3 ;  /* 0x00014003000075a7 */ /* 0x0002a600080211ff */
[----:B--2---:R-:W-:Y:S05]  /*9090*/  @!P1 NANOSLEEP.SYNCS 0x989680 ;  /* 0x009896800000995d */ /* 0x004fea0003900000 */
[----:B------:R-:W2:Y:S02]  /*90a0*/  @!P1 SYNCS.PHASECHK.TRANS64 P1, [R0+URZ+0x140], R3 ;  /* 0x00014003000095a7 */ /* 0x000ea400080210ff */
[----:B--2---:R-:W-:Y:S05]  /*90b0*/  @!P1 BRA `(.L_x_123) ;  /* 0xfffffffc00ec9947 */ /* 0x004fea000383ffff */
[----:B------:R-:W-:Y:S05]  /*90c0*/  BRA `(.L_x_122) ;  /* 0xffffffd800b87947 */ /* 0x000fea000383ffff */
.L_x_125:
[----:B------:R1:W1:Y:S02]  /*90d0*/  SYNCS.PHASECHK.TRANS64.TRYWAIT P1, [R143+URZ+0x180], R4 ;  /* 0x000180048f0075a7 */ /* 0x00026400080211ff */
[----:B-1----:R-:W-:Y:S05]  /*90e0*/  @!P1 NANOSLEEP.SYNCS 0x989680 ;  /* 0x009896800000995d */ /* 0x002fea0003900000 */
[----:B------:R-:W1:Y:S02]  /*90f0*/  @!P1 SYNCS.PHASECHK.TRANS64 P1, [R143+URZ+0x180], R4 ;  /* 0x000180048f0095a7 */ /* 0x000e6400080210ff */
[----:B-1----:R-:W-:Y:S05]  /*9100*/  @!P1 BRA `(.L_x_125) ;  /* 0xfffffffc00f09947 */ /* 0x002fea000383ffff */
[----:B------:R-:W-:Y:S05]  /*9110*/  BRA `(.L_x_124) ;  /* 0xffffffdc00007947 */ /* 0x000fea000383ffff */
        .weak           $__internal_0_$__cuda_sm10x_tcgen05_guardrail_trap_col_being_dealloced_not_returned_by_alloc
        .type           $__internal_0_$__cuda_sm10x_tcgen05_guardrail_trap_col_being_dealloced_not_returned_by_alloc,@function
        .size           $__internal_0_$__cuda_sm10x_tcgen05_guardrail_trap_col_being_dealloced_not_returned_by_alloc,($__internal_1_$__cuda_sm10x_tcgen05_guardrail_trap_phase_invalid_during_alloc - $__internal_0_$__cuda_sm10x_tcgen05_guardrail_trap_col_being_dealloced_not_returned_by_alloc)
$__internal_0_$__cuda_sm10x_tcgen05_guardrail_trap_col_being_dealloced_not_returned_by_alloc:
[----:B------:R-:W-:Y:S05]  /*9120*/  BPT.TRAP 0x1 ;  /* 0x000000040000795c */ /* 0x000fea0000300000 */
[----:B------:R-:W-:-:S04]  /*9130*/  HFMA2 R3, -RZ, RZ, 0, 0 ;  /* 0x00000000ff037431 */ /* 0x000fc800000001ff */
[----:B------:R-:W-:Y:S05]  /*9140*/  RET.REL.NODEC R2 `(_ZN7cutlass13device_kernelINS_4gemm6kernel13GemmUniversalIN4cute5tupleIJiiiiEEENS1_10collective13CollectiveMmaINS1_35MainloopSm100TmaUmmaWarpSpecializedILi20ELi2ELi4ENS5_IJNS4_1CILi4EEENSA_ILi1EEESC_EEEEENS5_IJNSA_ILi256EEENSA_ILi64EEESG_EEENS_12float_e4m3_tENS5_IJlSC_lEEESI_SJ_NS4_8TiledMMAINS4_8MMA_AtomIJNS4_10MMA_TraitsINS4_25SM100_MMA_F8F6F4_2x1SM_SSEJSI_SI_fSF_SG_NS4_17integral_constantINS4_4UMMA5MajorELSQ_0EEESR_NSO_INSP_7ScaleInELSS_0EEEST_EEEEEENS4_6LayoutINS5_IJSC_SC_SC_EEENS5_IJNSA_ILi0EEESY_SY_EEEEENS5_IJNS4_10UnderscoreES11_S11_EEEEENS4_18SM100_TMA_2SM_LOADENS4_14ComposedLayoutINS4_7SwizzleILi2ELi4ELi3EEENS4_18smem_ptr_flag_bitsILi8EEENSW_INS5_IJNSA_ILi8EEESG_EEENS5_IJSG_SC_EEEEEEEvNS4_8identityENS4_28SM100_TMA_2SM_LOAD_MULTICASTES1E_vS1F_EENS_8epilogue10collective18CollectiveEpilogueINS1I_23Sm100TmaWarpSpecializedILi1ELi1ELi64ELb0ELb0EEEJNS5_IJNSA_ILi128EEESG_SG_EEENS5_IJNSW_IS1N_SC_EENSW_ISG_SC_EEEEESI_SJ_SI_SJ_NS1I_6fusion15FusionCallbacksIS1M_NS1S_17LinearCombinationISI_fSI_fLNS_15FloatRoundStyleE2EEES1O_S1R_JEEENS4_5SM1004TMEM4LOAD26SM100_TMEM_LOAD_32dp32b64xENS4_13SM90_TMA_LOADES1E_NS4_39AutoVectorizingCopyWithAssumedAlignmentILi128EEENS4_14SM90_TMA_STOREES1E_S24_S24_EEEvvEEEEvNT_6ParamsE) ;  /* 0xffffff6c02ac7950 */ /* 0x000fea0003c3ffff */
        .weak           $__internal_1_$__cuda_sm10x_tcgen05_guardrail_trap_phase_invalid_during_alloc
        .type           $__internal_1_$__cuda_sm10x_tcgen05_guardrail_trap_phase_invalid_during_alloc,@function
        .size           $__internal_1_$__cuda_sm10x_tcgen05_guardrail_trap_phase_invalid_during_alloc,($__internal_2_$__cuda_sm10x_tcgen05_guardrail_trap_unallocated_columns_being_dealloced - $__internal_1_$__cuda_sm10x_tcgen05_guardrail_trap_phase_invalid_during_alloc)
$__internal_1_$__cuda_sm10x_tcgen05_guardrail_trap_phase_invalid_during_alloc:
[----:B------:R-:W-:Y:S05]  /*9150*/  BPT.TRAP 0x1 ;  /* 0x000000040000795c */ /* 0x000fea0000300000 */
[----:B------:R-:W-:-:S04]  /*9160*/  MOV R5, 0x0 ;  /* 0x0000000000057802 */ /* 0x000fc80000000f00 */
[----:B------:R-:W-:Y:S05]  /*9170*/  RET.REL.NODEC R4 `(_ZN7cutlass13device_kernelINS_4gemm6kernel13GemmUniversalIN4cute5tupleIJiiiiEEENS1_10collective13CollectiveMmaINS1_35MainloopSm100TmaUmmaWarpSpecializedILi20ELi2ELi4ENS5_IJNS4_1CILi4EEENSA_ILi1EEESC_EEEEENS5_IJNSA_ILi256EEENSA_ILi64EEESG_EEENS_12float_e4m3_tENS5_IJlSC_lEEESI_SJ_NS4_8TiledMMAINS4_8MMA_AtomIJNS4_10MMA_TraitsINS4_25SM100_MMA_F8F6F4_2x1SM_SSEJSI_SI_fSF_SG_NS4_17integral_constantINS4_4UMMA5MajorELSQ_0EEESR_NSO_INSP_7ScaleInELSS_0EEEST_EEEEEENS4_6LayoutINS5_IJSC_SC_SC_EEENS5_IJNSA_ILi0EEESY_SY_EEEEENS5_IJNS4_10UnderscoreES11_S11_EEEEENS4_18SM100_TMA_2SM_LOADENS4_14ComposedLayoutINS4_7SwizzleILi2ELi4ELi3EEENS4_18smem_ptr_flag_bitsILi8EEENSW_INS5_IJNSA_ILi8EEESG_EEENS5_IJSG_SC_EEEEEEEvNS4_8identityENS4_28SM100_TMA_2SM_LOAD_MULTICASTES1E_vS1F_EENS_8epilogue10collective18CollectiveEpilogueINS1I_23Sm100TmaWarpSpecializedILi1ELi1ELi64ELb0ELb0EEEJNS5_IJNSA_ILi128EEESG_SG_EEENS5_IJNSW_IS1N_SC_EENSW_ISG_SC_EEEEESI_SJ_SI_SJ_NS1I_6fusion15FusionCallbacksIS1M_NS1S_17LinearCombinationISI_fSI_fLNS_15FloatRoundStyleE2EEES1O_S1R_JEEENS4_5SM1004TMEM4LOAD26SM100_TMEM_LOAD_32dp32b64xENS4_13SM90_TMA_LOADES1E_NS4_39AutoVectorizingCopyWithAssumedAlignmentILi128EEENS4_14SM90_TMA_STOREES1E_S24_S24_EEEvvEEEEvNT_6ParamsE) ;  /* 0xffffff6c04a07950 */ /* 0x000fea0003c3ffff */
        .weak           $__internal_2_$__cuda_sm10x_tcgen05_guardrail_trap_unallocated_columns_being_dealloced
        .type           $__internal_2_$__cuda_sm10x_tcgen05_guardrail_trap_unallocated_columns_being_dealloced,@function
        .size           $__internal_2_$__cuda_sm10x_tcgen05_guardrail_trap_unallocated_columns_being_dealloced,(.L_x_198 - $__internal_2_$__cuda_sm10x_tcgen05_guardrail_trap_unallocated_columns_being_dealloced)
$__internal_2_$__cuda_sm10x_tcgen05_guardrail_trap_unallocated_columns_being_dealloced:
[----:B------:R-:W-:Y:S05]  /*9180*/  BPT.TRAP 0x1 ;  /* 0x000000040000795c */ /* 0x000fea0000300000 */
[----:B------:R-:W-:-:S04]  /*9190*/  HFMA2 R3, -RZ, RZ, 0, 0 ;  /* 0x00000000ff037431 */ /* 0x000fc800000001ff */
[----:B------:R-:W-:Y:S05]  /*91a0*/  RET.REL.NODEC R2 `(_ZN7cutlass13device_kernelINS_4gemm6kernel13GemmUniversalIN4cute5tupleIJiiiiEEENS1_10collective13CollectiveMmaINS1_35MainloopSm100TmaUmmaWarpSpecializedILi20ELi2ELi4ENS5_IJNS4_1CILi4EEENSA_ILi1EEESC_EEEEENS5_IJNSA_ILi256EEENSA_ILi64EEESG_EEENS_12float_e4m3_tENS5_IJlSC_lEEESI_SJ_NS4_8TiledMMAINS4_8MMA_AtomIJNS4_10MMA_TraitsINS4_25SM100_MMA_F8F6F4_2x1SM_SSEJSI_SI_fSF_SG_NS4_17integral_constantINS4_4UMMA5MajorELSQ_0EEESR_NSO_INSP_7ScaleInELSS_0EEEST_EEEEEENS4_6LayoutINS5_IJSC_SC_SC_EEENS5_IJNSA_ILi0EEESY_SY_EEEEENS5_IJNS4_10UnderscoreES11_S11_EEEEENS4_18SM100_TMA_2SM_LOADENS4_14ComposedLayoutINS4_7SwizzleILi2ELi4ELi3EEENS4_18smem_ptr_flag_bitsILi8EEENSW_INS5_IJNSA_ILi8EEESG_EEENS5_IJSG_SC_EEEEEEEvNS4_8identityENS4_28SM100_TMA_2SM_LOAD_MULTICASTES1E_vS1F_EENS_8epilogue10collective18CollectiveEpilogueINS1I_23Sm100TmaWarpSpecializedILi1ELi1ELi64ELb0ELb0EEEJNS5_IJNSA_ILi128EEESG_SG_EEENS5_IJNSW_IS1N_SC_EENSW_ISG_SC_EEEEESI_SJ_SI_SJ_NS1I_6fusion15FusionCallbacksIS1M_NS1S_17LinearCombinationISI_fSI_fLNS_15FloatRoundStyleE2EEES1O_S1R_JEEENS4_5SM1004TMEM4LOAD26SM100_TMEM_LOAD_32dp32b64xENS4_13SM90_TMA_LOADES1E_NS4_39AutoVectorizingCopyWithAssumedAlignmentILi128EEENS4_14SM90_TMA_STOREES1E_S24_S24_EEEvvEEEEvNT_6ParamsE) ;  /* 0xffffff6c02947950 */ /* 0x000fea0003c3ffff */
.L_x_197:
[----:B------:R-:W-:-:S00]  /*91b0*/  BRA `(.L_x_197) ;  /* 0xfffffffc00fc7947 */ /* 0x000fc0000383ffff */
[----:B------:R-:W-:-:S00]  /*91c0*/  NOP ;  /* 0x0000000000007918 */ /* 0x000fc00000000000 */
        /* <DEDUP_REMOVED lines=11> */
.L_x_198:


//--------------------- .nv.global.init           --------------------------
	.section	.nv.global.init,"aw",@progbits
.nv.global.init:
	.type		$str$27,@object
	.size		$str$27,($str$28 - $str$27)
$str$27:
        /*0000*/ 	.byte	0x28, 0x61, 0x64, 0x64, 0x72, 0x65, 0x73, 0x73, 0x20, 0x26, 0x20, 0x6d, 0x61, 0x73, 0x6b, 0x29
        /*0010*/ 	.byte	0x20, 0x3d, 0x3d, 0x20, 0x30, 0x00
	.type		$str$28,@object
	.size		$str$28,($str$26 - $str$28)
$str$28:
        /*0016*/ 	.byte	0x2f, 0x74, 0x6d, 0x70, 0x2f, 0x63, 0x75, 0x74, 0x6c, 0x61, 0x73, 0x73, 0x5f, 0x73, 0x77, 0x65
        /*0026*/ 	.byte	0x65, 0x70, 0x5f, 0x73, 0x72, 0x63, 0x2f, 0x69, 0x6e, 0x63, 0x6c, 0x75, 0x64, 0x65, 0x2f, 0x63
        /*0036*/ 	.byte	0x75, 0x74, 0x65, 0x2f, 0x70, 0x6f, 0x69, 0x6e, 0x74, 0x65, 0x72, 0x5f, 0x66, 0x6c, 0x61, 0x67
        /*0046*/ 	.byte	0x67, 0x65, 0x64, 0x2e, 0x68, 0x70, 0x70, 0x00
	.type		$str$26,@object
	.size		$str$26,($str$25 - $str$26)
$str$26:
        /*004e*/ 	.byte	0x2f, 0x74, 0x6d, 0x70, 0x2f, 0x63, 0x75, 0x74, 0x6c, 0x61, 0x73, 0x73, 0x5f, 0x73, 0x77, 0x65
        /*005e*/ 	.byte	0x65, 0x70, 0x5f, 0x73, 0x72, 0x63, 0x2f, 0x69, 0x6e, 0x63, 0x6c, 0x75, 0x64, 0x65, 0x2f, 0x63
        /*006e*/ 	.byte	0x75, 0x74, 0x65, 0x2f, 0x61, 0x74, 0x6f, 0x6d, 0x2f, 0x63, 0x6f, 0x70, 0x79, 0x5f, 0x74, 0x72
        /*007e*/ 	.byte	0x61, 0x69, 0x74, 0x73, 0x5f, 0x73, 0x6d, 0x31, 0x30, 0x30, 0x2e, 0x68, 0x70, 0x70, 0x00
	.type		$str$25,@object
	.size		$str$25,(__unnamed_1 - $str$25)
$str$25:
        /*008d*/ 	.byte	0x28, 0x28, 0x75, 0x69, 0x6e, 0x74, 0x33, 0x32, 0x5f, 0x74, 0x28, 0x74, 0x68, 0x72, 0x65, 0x61
        /*009d*/ 	.byte	0x64, 0x49, 0x64, 0x78, 0x2e, 0x78, 0x29, 0x20, 0x2f, 0x20, 0x33, 0x32, 0x29, 0x20, 0x25, 0x20
        /*00ad*/ 	.byte	0x34, 0x29, 0x20, 0x3d, 0x3d, 0x20, 0x28, 0x28, 0x28, 0x74, 0x6d, 0x65, 0x6d, 0x5f, 0x61, 0x64
        /*00bd*/ 	.byte	0x64, 0x72, 0x20, 0x3e, 0x3e, 0x20, 0x31, 0x36, 0x29, 0x20, 0x2f, 0x20, 0x33, 0x32, 0x29, 0x20
        /*00cd*/ 	.byte	0x25, 0x20, 0x34, 0x29, 0x00
	.type		__unnamed_1,@object
	.size		__unnamed_1,(__unnamed_2 - __unnamed_1)
__unnamed_1:
        /*00d2*/ 	.byte	0x61, 0x75, 0x74, 0x6f, 0x20, 0x63, 0x75, 0x74, 0x65, 0x3a, 0x3a, 0x61, 0x73, 0x5f, 0x70, 0x6f
        /* <DEDUP_REMOVED lines=24> */
        /*0262*/ 	.byte	0x43, 0x3c, 0x38, 0x31, 0x39, 0x32, 0x3e, 0x3e, 0x3e, 0x3e, 0x5d, 0x00
	.type		__unnamed_2,@object
	.size		__unnamed_2,(.L_2 - __unnamed_2)
__unnamed_2:
        /* <DEDUP_REMOVED lines=42> */
        /*050e*/ 	.byte	0x3e, 0x3e, 0x3e, 0x3e, 0x5d, 0x00
.L_2:


//--------------------- .nv.shared._ZN7cutlass13device_kernelINS_4gemm6kernel13GemmUniversalIN4cute5tupleIJiiiiEEENS1_10collective13CollectiveMmaINS1_35MainloopSm100TmaUmmaWarpSpecializedILi20ELi2ELi4ENS5_IJNS4_1CILi4EEENSA_ILi1EEESC_EEEEENS5_IJNSA_ILi256EEENSA_ILi64EEESG_EEENS_12float_e4m3_tENS5_IJlSC_lEEESI_SJ_NS4_8TiledMMAINS4_8MMA_AtomIJNS4_10MMA_TraitsINS4_25SM100_MMA_F8F6F4_2x1SM_SSEJSI_SI_fSF_SG_NS4_17integral_constantINS4_4UMMA5MajorELSQ_0EEESR_NSO_INSP_7ScaleInELSS_0EEEST_EEEEEENS4_6LayoutINS5_IJSC_SC_SC_EEENS5_IJNSA_ILi0EEESY_SY_EEEEENS5_IJNS4_10UnderscoreES11_S11_EEEEENS4_18SM100_TMA_2SM_LOADENS4_14ComposedLayoutINS4_7SwizzleILi2ELi4ELi3EEENS4_18smem_ptr_flag_bitsILi8EEENSW_INS5_IJNSA_ILi8EEESG_EEENS5_IJSG_SC_EEEEEEEvNS4_8identityENS4_28SM100_TMA_2SM_LOAD_MULTICASTES1E_vS1F_EENS_8epilogue10collective18CollectiveEpilogueINS1I_23Sm100TmaWarpSpecializedILi1ELi1ELi64ELb0ELb0EEEJNS5_IJNSA_ILi128EEESG_SG_EEENS5_IJNSW_IS1N_SC_EENSW_ISG_SC_EEEEESI_SJ_SI_SJ_NS1I_6fusion15FusionCallbacksIS1M_NS1S_17LinearCombinationISI_fSI_fLNS_15FloatRoundStyleE2EEES1O_S1R_JEEENS4_5SM1004TMEM4LOAD26SM100_TMEM_LOAD_32dp32b64xENS4_13SM90_TMA_LOADES1E_NS4_39AutoVectorizingCopyWithAssumedAlignmentILi128EEENS4_14SM90_TMA_STOREES1E_S24_S24_EEEvvEEEEvNT_6ParamsE --------------------------
	.section	.nv.shared._ZN7cutlass13device_kernelINS_4gemm6kernel13GemmUniversalIN4cute5tupleIJiiiiEEENS1_10collective13CollectiveMmaINS1_35MainloopSm100TmaUmmaWarpSpecializedILi20ELi2ELi4ENS5_IJNS4_1CILi4EEENSA_ILi1EEESC_EEEEENS5_IJNSA_ILi256EEENSA_ILi64EEESG_EEENS_12float_e4m3_tENS5_IJlSC_lEEESI_SJ_NS4_8TiledMMAINS4_8MMA_AtomIJNS4_10MMA_TraitsINS4_25SM100_MMA_F8F6F4_2x1SM_SSEJSI_SI_fSF_SG_NS4_17integral_constantINS4_4UMMA5MajorELSQ_0EEESR_NSO_INSP_7ScaleInELSS_0EEEST_EEEEEENS4_6LayoutINS5_IJSC_SC_SC_EEENS5_IJNSA_ILi0EEESY_SY_EEEEENS5_IJNS4_10UnderscoreES11_S11_EEEEENS4_18SM100_TMA_2SM_LOADENS4_14ComposedLayoutINS4_7SwizzleILi2ELi4ELi3EEENS4_18smem_ptr_flag_bitsILi8EEENSW_INS5_IJNSA_ILi8EEESG_EEENS5_IJSG_SC_EEEEEEEvNS4_8identityENS4_28SM100_TMA_2SM_LOAD_MULTICASTES1E_vS1F_EENS_8epilogue10collective18CollectiveEpilogueINS1I_23Sm100TmaWarpSpecializedILi1ELi1ELi64ELb0ELb0EEEJNS5_IJNSA_ILi128EEESG_SG_EEENS5_IJNSW_IS1N_SC_EENSW_ISG_SC_EEEEESI_SJ_SI_SJ_NS1I_6fusion15FusionCallbacksIS1M_NS1S_17LinearCombinationISI_fSI_fLNS_15FloatRoundStyleE2EEES1O_S1R_JEEENS4_5SM1004TMEM4LOAD26SM100_TMEM_LOAD_32dp32b64xENS4_13SM90_TMA_LOADES1E_NS4_39AutoVectorizingCopyWithAssumedAlignmentILi128EEENS4_14SM90_TMA_STOREES1E_S24_S24_EEEvvEEEEvNT_6ParamsE,"aw",@nobits
	.sectionflags	@""
	.align	16
	.zero		1024


//--------------------- .nv.shared.reserved.0     --------------------------
	.section	.nv.shared.reserved.0,"aw",@nobits
	.weak		__nv_reservedSMEM_offset_0_alias
	.size		__nv_reservedSMEM_offset_0_alias, 0, 64
	.other		__nv_reservedSMEM_offset_0_alias,@"STO_CUDA_RESERVED_SHARED STV_DEFAULT"
__nv_reservedSMEM_offset_0_alias:
	.zero		0
.nv.shared.reserved.0:
	.zero		64
	.weak		__nv_reservedSMEM_tcgen05_partition
	.type		__nv_reservedSMEM_tcgen05_partition,@object
	.size		__nv_reservedSMEM_tcgen05_partition,(.L_0 - __nv_reservedSMEM_tcgen05_partition)
__nv_reservedSMEM_tcgen05_partition:
	.zero		32
.L_0:


//--------------------- .nv.global                --------------------------
	.section	.nv.global,"aw",@nobits
.nv.global:
	.type		_ZN40_INTERNAL_f45704ec_4_k_cu_432f81a2_174914cute1_E,@object
	.size		_ZN40_INTERNAL_f45704ec_4_k_cu_432f81a2_174914cute1_E,(_ZN40_INTERNAL_f45704ec_4_k_cu_432f81a2_174914cuda3std3__45__cpo6cbeginE - _ZN40_INTERNAL_f45704ec_4_k_cu_432f81a2_174914cute1_E)
_ZN40_INTERNAL_f45704ec_4_k_cu_432f81a2_174914cute1_E:
	.zero		1
	.type		_ZN40_INTERNAL_f45704ec_4_k_cu_432f81a2_174914cuda3std3__45__cpo6cbeginE,@object
	.size		_ZN40_INTERNAL_f45704ec_4_k_cu_432f81a2_174914cuda3std3__45__cpo6cbeginE,(_ZN40_INTERNAL_f45704ec_4_k_cu_432f81a2_174914cuda3std3__48in_placeE - _ZN40_INTERNAL_f45704ec_4_k_cu_432f81a2_174914cuda3std3__45__cpo6cbeginE)
_ZN40_INTERNAL_f45704ec_4_k_cu_432f81a2_174914cuda3std3__45__cpo6cbeginE:
	.zero		1
	.type		_ZN40_INTERNAL_f45704ec_4_k_cu_432f81a2_174914cuda3std3__48in_placeE,@object
	.size		_ZN40_INTERNAL_f45704ec_4_k_cu_432f81a2_174914cuda3std3__48in_placeE,(_ZN40_INTERNAL_f45704ec_4_k_cu_432f81a2_174914cuda3std6ranges3__45__cpo9iter_moveE - _ZN40_INTERNAL_f45704ec_4_k_cu_432f81a2_174914cuda3std3__48in_placeE)
_ZN40_INTERNAL_f45704ec_4_k_cu_432f81a2_174914cuda3std3__48in_placeE:
	.zero		1
	.type		_ZN40_INTERNAL_f45704ec_4_k_cu_432f81a2_174914cuda3std6ranges3__45__cpo9iter_moveE,@object
	.size		_ZN40_INTERNAL_f45704ec_4_k_cu_432f81a2_174914cuda3std6ranges3__45__cpo9iter_moveE,(_ZN40_INTERNAL_f45704ec_4_k_cu_432f81a2_174914cuda3std3__45__cpo5beginE - _ZN40_INTERNAL_f45704ec_4_k_cu_432f81a2_174914cuda3std6ranges3__45__cpo9iter_moveE)
_ZN40_INTERNAL_f45704ec_4_k_cu_432f81a2_174914cuda3std6ranges3__45__cpo9iter_moveE:
	.zero		1
	.type		_ZN40_INTERNAL_f45704ec_4_k_cu_432f81a2_174914cuda3std3__45__cpo5beginE,@object
	.size		_ZN40_INTERNAL_f45704ec_4_k_cu_432f81a2_174914cuda3std3__45__cpo5beginE,(_ZN40_INTERNAL_f45704ec_4_k_cu_432f81a2_174914cuda3std3__442_GLOBAL__N__f45704ec_4_k_cu_432f81a2_174916ignoreE - _ZN40_INTERNAL_f45704ec_4_k_cu_432f81a2_174914cuda3std3__45__cpo5beginE)
_ZN40_INTERNAL_f45704ec_4_k_cu_432f81a2_174914cuda3std3__45__cpo5beginE:
	.zero		1
	.type		_ZN40_INTERNAL_f45704ec_4_k_cu_432f81a2_174914cuda3std3__442_GLOBAL__N__f45704ec_4_k_cu_432f81a2_174916ignoreE,@object
	.size		_ZN40_INTERNAL_f45704ec_4_k_cu_432f81a2_174914cuda3std3__442_GLOBAL__N__f45704ec_4_k_cu_432f81a2_174916ignoreE,(_ZN40_INTERNAL_f45704ec_4_k_cu_432f81a2_174914cute7productE - _ZN40_INTERNAL_f45704ec_4_k_cu_432f81a2_174914cuda3std3__442_GLOBAL__N__f45704ec_4_k_cu_432f81a2_174916ignoreE)
_ZN40_INTERNAL_f45704ec_4_k_cu_432f81a2_174914cuda3std3__442_GLOBAL__N__f45704ec_4_k_cu_432f81a2_174916ignoreE:
	.zero		1
	.type		_ZN40_INTERNAL_f45704ec_4_k_cu_432f81a2_174914cute7productE,@object
	.size		_ZN40_INTERNAL_f45704ec_4_k_cu_432f81a2_174914cute7productE,(_ZN40_INTERNAL_f45704ec_4_k_cu_432f81a2_174914cuda3std3__45__cpo3endE - _ZN40_INTERNAL_f45704ec_4_k_cu_432f81a2_174914cute7productE)
_ZN40_INTERNAL_f45704ec_4_k_cu_432f81a2_174914cute7productE:
	.zero		1
	.type		_ZN40_INTERNAL_f45704ec_4_k_cu_432f81a2_174914cuda3std3__45__cpo3endE,@object
	.size		_ZN40_INTERNAL_f45704ec_4_k_cu_432f81a2_174914cuda3std3__45__cpo3endE,(_ZN40_INTERNAL_f45704ec_4_k_cu_432f81a2_174914cuda3std3__419piecewise_constructE - _ZN40_INTERNAL_f45704ec_4_k_cu_432f81a2_174914cuda3std3__45__cpo3endE)
_ZN40_INTERNAL_f45704ec_4_k_cu_432f81a2_174914cuda3std3__45__cpo3endE:
	.zero		1
	.type		_ZN40_INTERNAL_f45704ec_4_k_cu_432f81a2_174914cuda3std3__419piecewise_constructE,@object
	.size		_ZN40_INTERNAL_f45704ec_4_k_cu_432f81a2_174914cuda3std3__419piecewise_constructE,(_ZN40_INTERNAL_f45704ec_4_k_cu_432f81a2_174914cuda3std3__45__cpo4cendE - _ZN40_INTERNAL_f45704ec_4_k_cu_432f81a2_174914cuda3std3__419piecewise_constructE)
_ZN40_INTERNAL_f45704ec_4_k_cu_432f81a2_174914cuda3std3__419piecewise_constructE:
	.zero		1
	.type		_ZN40_INTERNAL_f45704ec_4_k_cu_432f81a2_174914cuda3std3__45__cpo4cendE,@object
	.size		_ZN40_INTERNAL_f45704ec_4_k_cu_432f81a2_174914cuda3std3__45__cpo4cendE,(_ZN40_INTERNAL_f45704ec_4_k_cu_432f81a2_174914cuda3std6ranges3__45__cpo4swapE - _ZN40_INTERNAL_f45704ec_4_k_cu_432f81a2_174914cuda3std3__45__cpo4cendE)
_ZN40_INTERNAL_f45704ec_4_k_cu_432f81a2_174914cuda3std3__45__cpo4cendE:
	.zero		1
	.type		_ZN40_INTERNAL_f45704ec_4_k_cu_432f81a2_174914cuda3std6ranges3__45__cpo4swapE,@object
	.size		_ZN40_INTERNAL_f45704ec_4_k_cu_432f81a2_174914cuda3std6ranges3__45__cpo4swapE,(.L_10 - _ZN40_INTERNAL_f45704ec_4_k_cu_432f81a2_174914cuda3std6ranges3__45__cpo4swapE)
_ZN40_INTERNAL_f45704ec_4_k_cu_432f81a2_174914cuda3std6ranges3__45__cpo4swapE:
	.zero		1
.L_10:


//--------------------- .nv.constant0._ZN7cutlass13device_kernelINS_4gemm6kernel13GemmUniversalIN4cute5tupleIJiiiiEEENS1_10collective13CollectiveMmaINS1_35MainloopSm100TmaUmmaWarpSpecializedILi20ELi2ELi4ENS5_IJNS4_1CILi4EEENSA_ILi1EEESC_EEEEENS5_IJNSA_ILi256EEENSA_ILi64EEESG_EEENS_12float_e4m3_tENS5_IJlSC_lEEESI_SJ_NS4_8TiledMMAINS4_8MMA_AtomIJNS4_10MMA_TraitsINS4_25SM100_MMA_F8F6F4_2x1SM_SSEJSI_SI_fSF_SG_NS4_17integral_constantINS4_4UMMA5MajorELSQ_0EEESR_NSO_INSP_7ScaleInELSS_0EEEST_EEEEEENS4_6LayoutINS5_IJSC_SC_SC_EEENS5_IJNSA_ILi0EEESY_SY_EEEEENS5_IJNS4_10UnderscoreES11_S11_EEEEENS4_18SM100_TMA_2SM_LOADENS4_14ComposedLayoutINS4_7SwizzleILi2ELi4ELi3EEENS4_18smem_ptr_flag_bitsILi8EEENSW_INS5_IJNSA_ILi8EEESG_EEENS5_IJSG_SC_EEEEEEEvNS4_8identityENS4_28SM100_TMA_2SM_LOAD_MULTICASTES1E_vS1F_EENS_8epilogue10collective18CollectiveEpilogueINS1I_23Sm100TmaWarpSpecializedILi1ELi1ELi64ELb0ELb0EEEJNS5_IJNSA_ILi128EEESG_SG_EEENS5_IJNSW_IS1N_SC_EENSW_ISG_SC_EEEEESI_SJ_SI_SJ_NS1I_6fusion15FusionCallbacksIS1M_NS1S_17LinearCombinationISI_fSI_fLNS_15FloatRoundStyleE2EEES1O_S1R_JEEENS4_5SM1004TMEM4LOAD26SM100_TMEM_LOAD_32dp32b64xENS4_13SM90_TMA_LOADES1E_NS4_39AutoVectorizingCopyWithAssumedAlignmentILi128EEENS4_14SM90_TMA_STOREES1E_S24_S24_EEEvvEEEEvNT_6ParamsE --------------------------
	.section	.nv.constant0._ZN7cutlass13device_kernelINS_4gemm6kernel13GemmUniversalIN4cute5tupleIJiiiiEEENS1_10collective13CollectiveMmaINS1_35MainloopSm100TmaUmmaWarpSpecializedILi20ELi2ELi4ENS5_IJNS4_1CILi4EEENSA_ILi1EEESC_EEEEENS5_IJNSA_ILi256EEENSA_ILi64EEESG_EEENS_12float_e4m3_tENS5_IJlSC_lEEESI_SJ_NS4_8TiledMMAINS4_8MMA_AtomIJNS4_10MMA_TraitsINS4_25SM100_MMA_F8F6F4_2x1SM_SSEJSI_SI_fSF_SG_NS4_17integral_constantINS4_4UMMA5MajorELSQ_0EEESR_NSO_INSP_7ScaleInELSS_0EEEST_EEEEEENS4_6LayoutINS5_IJSC_SC_SC_EEENS5_IJNSA_ILi0EEESY_SY_EEEEENS5_IJNS4_10UnderscoreES11_S11_EEEEENS4_18SM100_TMA_2SM_LOADENS4_14ComposedLayoutINS4_7SwizzleILi2ELi4ELi3EEENS4_18smem_ptr_flag_bitsILi8EEENSW_INS5_IJNSA_ILi8EEESG_EEENS5_IJSG_SC_EEEEEEEvNS4_8identityENS4_28SM100_TMA_2SM_LOAD_MULTICASTES1E_vS1F_EENS_8epilogue10collective18CollectiveEpilogueINS1I_23Sm100TmaWarpSpecializedILi1ELi1ELi64ELb0ELb0EEEJNS5_IJNSA_ILi128EEESG_SG_EEENS5_IJNSW_IS1N_SC_EENSW_ISG_SC_EEEEESI_SJ_SI_SJ_NS1I_6fusion15FusionCallbacksIS1M_NS1S_17LinearCombinationISI_fSI_fLNS_15FloatRoundStyleE2EEES1O_S1R_JEEENS4_5SM1004TMEM4LOAD26SM100_TMEM_LOAD_32dp32b64xENS4_13SM90_TMA_LOADES1E_NS4_39AutoVectorizingCopyWithAssumedAlignmentILi128EEENS4_14SM90_TMA_STOREES1E_S24_S24_EEEvvEEEEvNT_6ParamsE,"a",@progbits
	.sectionflags	@""
	.align	4
.nv.constant0._ZN7cutlass13device_kernelINS_4gemm6kernel13GemmUniversalIN4cute5tupleIJiiiiEEENS1_10collective13CollectiveMmaINS1_35MainloopSm100TmaUmmaWarpSpecializedILi20ELi2ELi4ENS5_IJNS4_1CILi4EEENSA_ILi1EEESC_EEEEENS5_IJNSA_ILi256EEENSA_ILi64EEESG_EEENS_12float_e4m3_tENS5_IJlSC_lEEESI_SJ_NS4_8TiledMMAINS4_8MMA_AtomIJNS4_10MMA_TraitsINS4_25SM100_MMA_F8F6F4_2x1SM_SSEJSI_SI_fSF_SG_NS4_17integral_constantINS4_4UMMA5MajorELSQ_0EEESR_NSO_INSP_7ScaleInELSS_0EEEST_EEEEEENS4_6LayoutINS5_IJSC_SC_SC_EEENS5_IJNSA_ILi0EEESY_SY_EEEEENS5_IJNS4_10UnderscoreES11_S11_EEEEENS4_18SM100_TMA_2SM_LOADENS4_14ComposedLayoutINS4_7SwizzleILi2ELi4ELi3EEENS4_18smem_ptr_flag_bitsILi8EEENSW_INS5_IJNSA_ILi8EEESG_EEENS5_IJSG_SC_EEEEEEEvNS4_8identityENS4_28SM100_TMA_2SM_LOAD_MULTICASTES1E_vS1F_EENS_8epilogue10collective18CollectiveEpilogueINS1I_23Sm100TmaWarpSpecializedILi1ELi1ELi64ELb0ELb0EEEJNS5_IJNSA_ILi128EEESG_SG_EEENS5_IJNSW_IS1N_SC_EENSW_ISG_SC_EEEEESI_SJ_SI_SJ_NS1I_6fusion15FusionCallbacksIS1M_NS1S_17LinearCombinationISI_fSI_fLNS_15FloatRoundStyleE2EEES1O_S1R_JEEENS4_5SM1004TMEM4LOAD26SM100_TMEM_LOAD_32dp32b64xENS4_13SM90_TMA_LOADES1E_NS4_39AutoVectorizingCopyWithAssumedAlignmentILi128EEENS4_14SM90_TMA_STOREES1E_S24_S24_EEEvvEEEEvNT_6ParamsE:
	.zero		2944


//--------------------- SYMBOLS --------------------------

	.type		.nv.reservedSmem.offset0,@object
	.size		.nv.reservedSmem.offset0,0x4
	.type		.nv.reservedSmem.cap,@object
	.size		.nv.reservedSmem.cap,0x4
	.type		__assertfail,@function
